	.target	sm_90a

	.elftype	@"ET_EXEC"


//--------------------- .note.nv.tkinfo           --------------------------
	.section	.note.nv.tkinfo,"",@"SHT_NOTE"
	.sectionflags	@"SHF_NOTE_NV_TKINFO"
	.tkinfo
        /*0018*/ 	.word	0x00000002
        /*0030*/ 	.string	""
        /*0030*/ 	.string	"ptxas"
        /*0030*/ 	.string	"Cuda compilation tools, release 13.0, V13.0.88"
        /*0030*/ 	.string	"Build cuda_13.0.r13.0/compiler.36424714_0"
        /*0030*/ 	.string	"-arch sm_90a -m 64 "



//--------------------- .note.nv.cuinfo           --------------------------
	.section	.note.nv.cuinfo,"",@"SHT_NOTE"
	.sectionflags	@"SHF_NOTE_NV_CUINFO"
        /*0018*/ 	.short	0x0002
        /*001a*/ 	.short	0x005a
        /*001c*/ 	.short	0x0082
	.zero		2


//--------------------- .nv.info                  --------------------------
	.section	.nv.info,"",@"SHT_CUDA_INFO"
	.align	4


	//----- nvinfo : EIATTR_REGCOUNT
	.align		4
        /*0000*/ 	.byte	0x04, 0x2f
        /*0002*/ 	.short	(.L_15 - .L_14)
	.align		4
.L_14:
        /*0004*/ 	.word	index@(_ZN7cutlass13device_kernelINS_4gemm6kernel13GemmUniversalIN4cute5tupleIJiiiiEEENS1_10collective13CollectiveMmaINS1_34MainloopSm90TmaGmmaWarpSpecializedILi7ENS5_IJNS4_1CILi1EEESB_SB_EEENS1_32KernelTmaWarpSpecializedPingpongEEENS5_IJNSA_ILi64EEENSA_ILi128EEESF_EEENS_10bfloat16_tENS5_IJlSB_lEEESI_SJ_NS4_8TiledMMAINS4_8MMA_AtomIJNS4_4SM904GMMA28MMA_64x128x16_F32BF16BF16_SSILNSN_5MajorE0ELSP_0ELNSN_7ScaleInE1ELSQ_1EEEEEENS4_6LayoutISC_NS5_IJNSA_ILi0EEESU_SU_EEEEENS5_IJNS4_10UnderscoreESX_SX_EEEEENS4_13SM90_TMA_LOADENS4_14ComposedLayoutINS4_7SwizzleILi3ELi4ELi3EEENS4_18smem_ptr_flag_bitsILi16EEENST_INS5_IJNSA_ILi8EEESF_EEENS5_IJSF_SB_EEEEEEEvNS4_8identityES10_S1A_vS1B_EENS_8epilogue10collective6detail29Sm90TmaWarpSpecializedAdapterINS1E_15DefaultEpilogueISI_SJ_SJ_NS1D_6thread17LinearCombinationISI_Li1EffLNS1I_9ScaleType4KindE0ELNS_15FloatRoundStyleE2ESI_EENS1_15EpilogueDefaultEEEEEvvEEEEvNT_6ParamsE)
        /*0008*/ 	.word	0x000000a8


	//----- nvinfo : EIATTR_FRAME_SIZE
	.align		4
.L_15:
        /*000c*/ 	.byte	0x04, 0x11
        /*000e*/ 	.short	(.L_17 - .L_16)
	.align		4
.L_16:
        /*0010*/ 	.word	index@(_ZN7cutlass13device_kernelINS_4gemm6kernel13GemmUniversalIN4cute5tupleIJiiiiEEENS1_10collective13CollectiveMmaINS1_34MainloopSm90TmaGmmaWarpSpecializedILi7ENS5_IJNS4_1CILi1EEESB_SB_EEENS1_32KernelTmaWarpSpecializedPingpongEEENS5_IJNSA_ILi64EEENSA_ILi128EEESF_EEENS_10bfloat16_tENS5_IJlSB_lEEESI_SJ_NS4_8TiledMMAINS4_8MMA_AtomIJNS4_4SM904GMMA28MMA_64x128x16_F32BF16BF16_SSILNSN_5MajorE0ELSP_0ELNSN_7ScaleInE1ELSQ_1EEEEEENS4_6LayoutISC_NS5_IJNSA_ILi0EEESU_SU_EEEEENS5_IJNS4_10UnderscoreESX_SX_EEEEENS4_13SM90_TMA_LOADENS4_14ComposedLayoutINS4_7SwizzleILi3ELi4ELi3EEENS4_18smem_ptr_flag_bitsILi16EEENST_INS5_IJNSA_ILi8EEESF_EEENS5_IJSF_SB_EEEEEEEvNS4_8identityES10_S1A_vS1B_EENS_8epilogue10collective6detail29Sm90TmaWarpSpecializedAdapterINS1E_15DefaultEpilogueISI_SJ_SJ_NS1D_6thread17LinearCombinationISI_Li1EffLNS1I_9ScaleType4KindE0ELNS_15FloatRoundStyleE2ESI_EENS1_15EpilogueDefaultEEEEEvvEEEEvNT_6ParamsE)
        /*0014*/ 	.word	0x00000008


	//----- nvinfo : EIATTR_MIN_STACK_SIZE
	.align		4
.L_17:
        /*0018*/ 	.byte	0x04, 0x12
        /*001a*/ 	.short	(.L_19 - .L_18)
	.align		4
.L_18:
        /*001c*/ 	.word	index@(_ZN7cutlass13device_kernelINS_4gemm6kernel13GemmUniversalIN4cute5tupleIJiiiiEEENS1_10collective13CollectiveMmaINS1_34MainloopSm90TmaGmmaWarpSpecializedILi7ENS5_IJNS4_1CILi1EEESB_SB_EEENS1_32KernelTmaWarpSpecializedPingpongEEENS5_IJNSA_ILi64EEENSA_ILi128EEESF_EEENS_10bfloat16_tENS5_IJlSB_lEEESI_SJ_NS4_8TiledMMAINS4_8MMA_AtomIJNS4_4SM904GMMA28MMA_64x128x16_F32BF16BF16_SSILNSN_5MajorE0ELSP_0ELNSN_7ScaleInE1ELSQ_1EEEEEENS4_6LayoutISC_NS5_IJNSA_ILi0EEESU_SU_EEEEENS5_IJNS4_10UnderscoreESX_SX_EEEEENS4_13SM90_TMA_LOADENS4_14ComposedLayoutINS4_7SwizzleILi3ELi4ELi3EEENS4_18smem_ptr_flag_bitsILi16EEENST_INS5_IJNSA_ILi8EEESF_EEENS5_IJSF_SB_EEEEEEEvNS4_8identityES10_S1A_vS1B_EENS_8epilogue10collective6detail29Sm90TmaWarpSpecializedAdapterINS1E_15DefaultEpilogueISI_SJ_SJ_NS1D_6thread17LinearCombinationISI_Li1EffLNS1I_9ScaleType4KindE0ELNS_15FloatRoundStyleE2ESI_EENS1_15EpilogueDefaultEEEEEvvEEEEvNT_6ParamsE)
        /*0020*/ 	.word	0x00000008
.L_19:


//--------------------- .nv.compat                --------------------------
	.section	.nv.compat,"",@"SHT_CUDA_COMPAT_INFO"
	.align	4
        /*0000*/ 	.byte	0x02, 0x09, 0x01, 0x00, 0x02, 0x02, 0x04, 0x00, 0x02, 0x05, 0x05, 0x00, 0x03, 0x07, 0x01, 0x01
        /*0010*/ 	.byte	0x02, 0x03, 0x01, 0x00, 0x02, 0x06, 0x01, 0x00, 0x04, 0x0b, 0x08, 0x00, 0x00, 0x00, 0x00, 0x00
        /*0020*/ 	.byte	0x00, 0x00, 0x00, 0x00


//--------------------- .nv.info._ZN7cutlass13device_kernelINS_4gemm6kernel13GemmUniversalIN4cute5tupleIJiiiiEEENS1_10collective13CollectiveMmaINS1_34MainloopSm90TmaGmmaWarpSpecializedILi7ENS5_IJNS4_1CILi1EEESB_SB_EEENS1_32KernelTmaWarpSpecializedPingpongEEENS5_IJNSA_ILi64EEENSA_ILi128EEESF_EEENS_10bfloat16_tENS5_IJlSB_lEEESI_SJ_NS4_8TiledMMAINS4_8MMA_AtomIJNS4_4SM904GMMA28MMA_64x128x16_F32BF16BF16_SSILNSN_5MajorE0ELSP_0ELNSN_7ScaleInE1ELSQ_1EEEEEENS4_6LayoutISC_NS5_IJNSA_ILi0EEESU_SU_EEEEENS5_IJNS4_10UnderscoreESX_SX_EEEEENS4_13SM90_TMA_LOADENS4_14ComposedLayoutINS4_7SwizzleILi3ELi4ELi3EEENS4_18smem_ptr_flag_bitsILi16EEENST_INS5_IJNSA_ILi8EEESF_EEENS5_IJSF_SB_EEEEEEEvNS4_8identityES10_S1A_vS1B_EENS_8epilogue10collective6detail29Sm90TmaWarpSpecializedAdapterINS1E_15DefaultEpilogueISI_SJ_SJ_NS1D_6thread17LinearCombinationISI_Li1EffLNS1I_9ScaleType4KindE0ELNS_15FloatRoundStyleE2ESI_EENS1_15EpilogueDefaultEEEEEvvEEEEvNT_6ParamsE --------------------------
	.section	.nv.info._ZN7cutlass13device_kernelINS_4gemm6kernel13GemmUniversalIN4cute5tupleIJiiiiEEENS1_10collective13CollectiveMmaINS1_34MainloopSm90TmaGmmaWarpSpecializedILi7ENS5_IJNS4_1CILi1EEESB_SB_EEENS1_32KernelTmaWarpSpecializedPingpongEEENS5_IJNSA_ILi64EEENSA_ILi128EEESF_EEENS_10bfloat16_tENS5_IJlSB_lEEESI_SJ_NS4_8TiledMMAINS4_8MMA_AtomIJNS4_4SM904GMMA28MMA_64x128x16_F32BF16BF16_SSILNSN_5MajorE0ELSP_0ELNSN_7ScaleInE1ELSQ_1EEEEEENS4_6LayoutISC_NS5_IJNSA_ILi0EEESU_SU_EEEEENS5_IJNS4_10UnderscoreESX_SX_EEEEENS4_13SM90_TMA_LOADENS4_14ComposedLayoutINS4_7SwizzleILi3ELi4ELi3EEENS4_18smem_ptr_flag_bitsILi16EEENST_INS5_IJNSA_ILi8EEESF_EEENS5_IJSF_SB_EEEEEEEvNS4_8identityES10_S1A_vS1B_EENS_8epilogue10collective6detail29Sm90TmaWarpSpecializedAdapterINS1E_15DefaultEpilogueISI_SJ_SJ_NS1D_6thread17LinearCombinationISI_Li1EffLNS1I_9ScaleType4KindE0ELNS_15FloatRoundStyleE2ESI_EENS1_15EpilogueDefaultEEEEEvvEEEEvNT_6ParamsE,"",@"SHT_CUDA_INFO"
	.sectionflags	@""
	.align	4


	//----- nvinfo : EIATTR_CUDA_API_VERSION
	.align		4
        /*0000*/ 	.byte	0x04, 0x37
        /*0002*/ 	.short	(.L_21 - .L_20)
.L_20:
        /*0004*/ 	.word	0x00000082


	//----- nvinfo : EIATTR_KPARAM_INFO
	.align		4
.L_21:
        /*0008*/ 	.byte	0x04, 0x17
        /*000a*/ 	.short	(.L_23 - .L_22)
.L_22:
        /*000c*/ 	.word	0x00000000
        /*0010*/ 	.short	0x0000
        /*0012*/ 	.short	0x0070
        /*0014*/ 	.byte	0x00, 0xf0, 0x01, 0x10


	//----- nvinfo : EIATTR_SPARSE_MMA_MASK
	.align		4
.L_23:
        /*0018*/ 	.byte	0x03, 0x50
        /*001a*/ 	.short	0x0000


	//----- nvinfo : EIATTR_MAXREG_COUNT
	.align		4
        /*001c*/ 	.byte	0x03, 0x1b
        /*001e*/ 	.short	0x00a8


	//----- nvinfo : EIATTR_NUM_BARRIERS
	.align		4
        /*0020*/ 	.byte	0x02, 0x4c
        /*0022*/ 	.byte	0x01
	.zero		1


	//----- nvinfo : EIATTR_EXTERNS
	.align		4
        /*0024*/ 	.byte	0x04, 0x0f
        /*0026*/ 	.short	(.L_25 - .L_24)


	//   ....[0]....
	.align		4
.L_24:
        /*0028*/ 	.word	index@(__assertfail)


	//----- nvinfo : EIATTR_ANNOTATIONS
	.align		4
.L_25:
        /*002c*/ 	.byte	0x04, 0x55
        /*002e*/ 	.short	(.L_27 - .L_26)


	//   ....[0]....
.L_26:
        /*0030*/ 	.word	0x00000001
        /*0034*/ 	.byte	0x30, 0x0b, 0x00, 0x00, 0x01, 0x00, 0x00, 0x00, 0x70, 0x12, 0x00, 0x00, 0x01, 0x00, 0x00, 0x00
        /*0044*/ 	.byte	0x80, 0x61, 0x00, 0x00, 0x01, 0x00, 0x00, 0x00, 0x60, 0x6d, 0x00, 0x00


	//----- nvinfo : EIATTR_MERCURY_ISA_VERSION
	.align		4
.L_27:
        /*0050*/ 	.byte	0x03, 0x5f
        /*0052*/ 	.short	0x0101


	//----- nvinfo : EIATTR_INT_WARP_WIDE_INSTR_OFFSETS
	.align		4
        /*0054*/ 	.byte	0x04, 0x31
        /*0056*/ 	.short	(.L_29 - .L_28)


	//   ....[0]....
.L_28:
        /*0058*/ 	.word	0x00000450


	//   ....[1]....
        /*005c*/ 	.word	0x00000470


	//   ....[2]....
        /*0060*/ 	.word	0x000004f0


	//   ....[3]....
        /*0064*/ 	.word	0x00000500


	//   ....[4]....
        /*0068*/ 	.word	0x00000510


	//   ....[5]....
        /*006c*/ 	.word	0x00000530


	//   ....[6]....
        /*0070*/ 	.word	0x000005c0


	//   ....[7]....
        /*0074*/ 	.word	0x000005e0


	//----- nvinfo : EIATTR_COOP_GROUP_MASK_REGIDS
	.align		4
.L_29:
        /*0078*/ 	.byte	0x04, 0x29
        /*007a*/ 	.short	(.L_31 - .L_30)


	//   ....[0]....
.L_30:
        /*007c*/ 	.word	0xffffffff


	//   ....[1]....
        /*0080*/ 	.word	0xffffffff


	//   ....[2]....
        /*0084*/ 	.word	0xffffffff


	//   ....[3]....
        /*0088*/ 	.word	0xffffffff


	//   ....[4]....
        /*008c*/ 	.word	0xffffffff


	//   ....[5]....
        /*0090*/ 	.word	0xffffffff


	//----- nvinfo : EIATTR_COOP_GROUP_INSTR_OFFSETS
	.align		4
.L_31:
        /*0094*/ 	.byte	0x04, 0x28
        /*0096*/ 	.short	(.L_33 - .L_32)


	//   ....[0]....
.L_32:
        /*0098*/ 	.word	0x00000070


	//   ....[1]....
        /*009c*/ 	.word	0x00000080


	//   ....[2]....
        /*00a0*/ 	.word	0x00000140


	//   ....[3]....
        /*00a4*/ 	.word	0x00000330


	//   ....[4]....
        /*00a8*/ 	.word	0x00000370


	//   ....[5]....
        /*00ac*/ 	.word	0x000003b0


	//----- nvinfo : EIATTR_REG_RECONFIG
	.align		4
.L_33:
        /*00b0*/ 	.byte	0x01, 0x54
	.zero		2


	//----- nvinfo : EIATTR_SYSCALL_OFFSETS
	.align		4
        /*00b4*/ 	.byte	0x04, 0x46
        /*00b6*/ 	.short	(.L_35 - .L_34)


	//   ....[0]....
.L_34:
        /*00b8*/ 	.word	0x000016f0


	//----- nvinfo : EIATTR_MBARRIER_INSTR_OFFSETS
	.align		4
.L_35:
        /*00bc*/ 	.byte	0x04, 0x39
        /*00be*/ 	.short	(.L_37 - .L_36)


	//   ....[0]....
.L_36:
        /*00c0*/ 	.word	0x00000240
        /*00c4*/ 	.word	0x000000ff
        /*00c8*/ 	.word	0x00000000
        /*00cc*/ 	.short	0x0100
        /*00ce*/ 	.byte	0x08
	.zero		1


	//   ....[1]....
        /*00d0*/ 	.word	0x00000250
        /*00d4*/ 	.word	0x000000ff
        /*00d8*/ 	.word	0x00000038
        /*00dc*/ 	.short	0x0100
        /*00de*/ 	.byte	0x08
	.zero		1


	//   ....[2]....
        /*00e0*/ 	.word	0x00000260
        /*00e4*/ 	.word	0x000000ff
        /*00e8*/ 	.word	0x00000008
        /*00ec*/ 	.short	0x0100
        /*00ee*/ 	.byte	0x08
	.zero		1


	//   ....[3]....
        /*00f0*/ 	.word	0x00000270
        /*00f4*/ 	.word	0x000000ff
        /*00f8*/ 	.word	0x00000040
        /*00fc*/ 	.short	0x0100
        /*00fe*/ 	.byte	0x08
	.zero		1


	//   ....[4]....
        /*0100*/ 	.word	0x00000280
        /*0104*/ 	.word	0x000000ff
        /*0108*/ 	.word	0x00000010
        /*010c*/ 	.short	0x0100
        /*010e*/ 	.byte	0x08
	.zero		1


	//   ....[5]....
        /*0110*/ 	.word	0x00000290
        /*0114*/ 	.word	0x000000ff
        /*0118*/ 	.word	0x00000048
        /*011c*/ 	.short	0x0100
        /*011e*/ 	.byte	0x08
	.zero		1


	//   ....[6]....
        /*0120*/ 	.word	0x000002a0
        /*0124*/ 	.word	0x000000ff
        /*0128*/ 	.word	0x00000018
        /*012c*/ 	.short	0x0100
        /*012e*/ 	.byte	0x08
	.zero		1


	//   ....[7]....
        /*0130*/ 	.word	0x000002b0
        /*0134*/ 	.word	0x000000ff
        /*0138*/ 	.word	0x00000050
        /*013c*/ 	.short	0x0100
        /*013e*/ 	.byte	0x08
	.zero		1


	//   ....[8]....
        /*0140*/ 	.word	0x000002c0
        /*0144*/ 	.word	0x000000ff
        /*0148*/ 	.word	0x00000020
        /*014c*/ 	.short	0x0100
        /*014e*/ 	.byte	0x08
	.zero		1


	//   ....[9]....
        /*0150*/ 	.word	0x000002d0
        /*0154*/ 	.word	0x000000ff
        /*0158*/ 	.word	0x00000058
        /*015c*/ 	.short	0x0100
        /*015e*/ 	.byte	0x08
	.zero		1


	//   ....[10]....
        /*0160*/ 	.word	0x000002e0
        /*0164*/ 	.word	0x000000ff
        /*0168*/ 	.word	0x00000028
        /*016c*/ 	.short	0x0100
        /*016e*/ 	.byte	0x08
	.zero		1


	//   ....[11]....
        /*0170*/ 	.word	0x000002f0
        /*0174*/ 	.word	0x000000ff
        /*0178*/ 	.word	0x00000060
        /*017c*/ 	.short	0x0100
        /*017e*/ 	.byte	0x08
	.zero		1


	//   ....[12]....
        /*0180*/ 	.word	0x00000300
        /*0184*/ 	.word	0x000000ff
        /*0188*/ 	.word	0x00000030
        /*018c*/ 	.short	0x0100
        /*018e*/ 	.byte	0x08
	.zero		1


	//   ....[13]....
        /*0190*/ 	.word	0x00000310
        /*0194*/ 	.word	0x000000ff
        /*0198*/ 	.word	0x00000068
        /*019c*/ 	.short	0x0100
        /*019e*/ 	.byte	0x08
	.zero		1


	//   ....[14]....
        /*01a0*/ 	.word	0x00000620
        /*01a4*/ 	.word	0x000000ff
        /*01a8*/ 	.word	0x000000a0
        /*01ac*/ 	.short	0x0100
        /*01ae*/ 	.byte	0x08
	.zero		1


	//   ....[15]....
        /*01b0*/ 	.word	0x00000690
        /*01b4*/ 	.word	0x000000ff
        /*01b8*/ 	.word	0x000000a8
        /*01bc*/ 	.short	0x0100
        /*01be*/ 	.byte	0x08
	.zero		1


	//   ....[16]....
        /*01c0*/ 	.word	0x000006b0
        /*01c4*/ 	.word	0x000000ff
        /*01c8*/ 	.word	0x00000080
        /*01cc*/ 	.short	0x0100
        /*01ce*/ 	.byte	0x09
	.zero		1


	//   ....[17]....
        /*01d0*/ 	.word	0x000006c0
        /*01d4*/ 	.word	0x000000ff
        /*01d8*/ 	.word	0x00000088
        /*01dc*/ 	.short	0x0100
        /*01de*/ 	.byte	0x09
	.zero		1


	//   ....[18]....
        /*01e0*/ 	.word	0x000006d0
        /*01e4*/ 	.word	0x000000ff
        /*01e8*/ 	.word	0x00000090
        /*01ec*/ 	.short	0x0100
        /*01ee*/ 	.byte	0x09
	.zero		1


	//   ....[19]....
        /*01f0*/ 	.word	0x000006e0
        /*01f4*/ 	.word	0x000000ff
        /*01f8*/ 	.word	0x00000098
        /*01fc*/ 	.short	0x0100
        /*01fe*/ 	.byte	0x09
	.zero		1


	//   ....[20]....
        /*0200*/ 	.word	0x000015b0
        /*0204*/ 	.word	0x000000ff
        /*0208*/ 	.word	0xfffffff8
        /*020c*/ 	.short	0x010a
        /*020e*/ 	.byte	0x2b
	.zero		1


	//   ....[21]....
        /*0210*/ 	.word	0x00001770
        /*0214*/ 	.word	0x00000003
        /*0218*/ 	.word	0x00000000
        /*021c*/ 	.short	0x010a
        /*021e*/ 	.byte	0x3f
	.zero		1


	//   ....[22]....
        /*0220*/ 	.word	0x000017d0
        /*0224*/ 	.word	0x00000003
        /*0228*/ 	.word	0x00000000
        /*022c*/ 	.short	0x010a
        /*022e*/ 	.byte	0x3f
	.zero		1


	//   ....[23]....
        /*0230*/ 	.word	0x00001b30
        /*0234*/ 	.word	0x000000ff
        /*0238*/ 	.word	0x00000000
        /*023c*/ 	.short	0x010a
        /*023e*/ 	.byte	0x04
	.zero		1


	//   ....[24]....
        /*0240*/ 	.word	0x00001b70
        /*0244*/ 	.word	0x000000ff
        /*0248*/ 	.word	0x00000000
        /*024c*/ 	.short	0x010a
        /*024e*/ 	.byte	0x04
	.zero		1


	//   ....[25]....
        /*0250*/ 	.word	0x00001dd0
        /*0254*/ 	.word	0x000000ff
        /*0258*/ 	.word	0x00000000
        /*025c*/ 	.short	0x0101
        /*025e*/ 	.byte	0x04
	.zero		1


	//   ....[26]....
        /*0260*/ 	.word	0x00001ed0
        /*0264*/ 	.word	0x00000003
        /*0268*/ 	.word	0x00000000
        /*026c*/ 	.short	0x0101
        /*026e*/ 	.byte	0x2e
	.zero		1


	//   ....[27]....
        /*0270*/ 	.word	0x00001fc0
        /*0274*/ 	.word	0x000000ff
        /*0278*/ 	.word	0x00000000
        /*027c*/ 	.short	0x0101
        /*027e*/ 	.byte	0x04
	.zero		1


	//   ....[28]....
        /*0280*/ 	.word	0x00002030
        /*0284*/ 	.word	0x000000ff
        /*0288*/ 	.word	0x00000008
        /*028c*/ 	.short	0x010a
        /*028e*/ 	.byte	0x2b
	.zero		1


	//   ....[29]....
        /*0290*/ 	.word	0x000061c0
        /*0294*/ 	.word	0x00000000
        /*0298*/ 	.word	0x00000000
        /*029c*/ 	.short	0x0101
        /*029e*/ 	.byte	0x2e
	.zero		1


	//   ....[30]....
        /*02a0*/ 	.word	0x00006ad0
        /*02a4*/ 	.word	0x0000000b
        /*02a8*/ 	.word	0x00000038
        /*02ac*/ 	.short	0x010a
        /*02ae*/ 	.byte	0x3f
	.zero		1


	//   ....[31]....
        /*02b0*/ 	.word	0x00006ec0
        /*02b4*/ 	.word	0x00000006
        /*02b8*/ 	.word	0x000000a8
        /*02bc*/ 	.short	0x0101
        /*02be*/ 	.byte	0x3f
	.zero		1


	//   ....[32]....
        /*02c0*/ 	.word	0x000075d0
        /*02c4*/ 	.word	0x00000007
        /*02c8*/ 	.word	0x00000000
        /*02cc*/ 	.short	0x010a
        /*02ce*/ 	.byte	0x3f
	.zero		1


	//   ....[33]....
        /*02d0*/ 	.word	0x00007650
        /*02d4*/ 	.word	0x00000006
        /*02d8*/ 	.word	0x00000000
        /*02dc*/ 	.short	0x010a
        /*02de*/ 	.byte	0x3f
	.zero		1


	//   ....[34]....
        /*02e0*/ 	.word	0x000076e0
        /*02e4*/ 	.word	0x00000007
        /*02e8*/ 	.word	0x00000000
        /*02ec*/ 	.short	0x010a
        /*02ee*/ 	.byte	0x3f
	.zero		1


	//   ....[35]....
        /*02f0*/ 	.word	0x00007770
        /*02f4*/ 	.word	0x00000006
        /*02f8*/ 	.word	0x00000000
        /*02fc*/ 	.short	0x010a
        /*02fe*/ 	.byte	0x3f
	.zero		1


	//   ....[36]....
        /*0300*/ 	.word	0x00007800
        /*0304*/ 	.word	0x00000007
        /*0308*/ 	.word	0x00000000
        /*030c*/ 	.short	0x010a
        /*030e*/ 	.byte	0x3f
	.zero		1


	//   ....[37]....
        /*0310*/ 	.word	0x00007890
        /*0314*/ 	.word	0x00000006
        /*0318*/ 	.word	0x00000000
        /*031c*/ 	.short	0x010a
        /*031e*/ 	.byte	0x3f
	.zero		1


	//   ....[38]....
        /*0320*/ 	.word	0x00007920
        /*0324*/ 	.word	0x00000005
        /*0328*/ 	.word	0x00000000
        /*032c*/ 	.short	0x010a
        /*032e*/ 	.byte	0x3f
	.zero		1


	//   ....[39]....
        /*0330*/ 	.word	0x00007990
        /*0334*/ 	.word	0x00000003
        /*0338*/ 	.word	0xfffffff8
        /*033c*/ 	.short	0x010a
        /*033e*/ 	.byte	0x3f
	.zero		1


	//   ....[40]....
        /*0340*/ 	.word	0x000079e0
        /*0344*/ 	.word	0x00000003
        /*0348*/ 	.word	0x00000000
        /*034c*/ 	.short	0x010a
        /*034e*/ 	.byte	0x3f
	.zero		1


	//   ....[41]....
        /*0350*/ 	.word	0x00007a40
        /*0354*/ 	.word	0x00000004
        /*0358*/ 	.word	0x00000000
        /*035c*/ 	.short	0x010a
        /*035e*/ 	.byte	0x3f
	.zero		1


	//   ....[42]....
        /*0360*/ 	.word	0x00007aa0
        /*0364*/ 	.word	0x00000003
        /*0368*/ 	.word	0x00000008
        /*036c*/ 	.short	0x010a
        /*036e*/ 	.byte	0x3f
	.zero		1


	//   ....[43]....
        /*0370*/ 	.word	0x00007b70
        /*0374*/ 	.word	0x0000000b
        /*0378*/ 	.word	0x00000038
        /*037c*/ 	.short	0x010a
        /*037e*/ 	.byte	0x3f
	.zero		1


	//   ....[44]....
        /*0380*/ 	.word	0x00007c40
        /*0384*/ 	.word	0x00000007
        /*0388*/ 	.word	0x00000000
        /*038c*/ 	.short	0x010a
        /*038e*/ 	.byte	0x3f
	.zero		1


	//   ....[45]....
        /*0390*/ 	.word	0x00007c90
        /*0394*/ 	.word	0x00000006
        /*0398*/ 	.word	0x00000000
        /*039c*/ 	.short	0x010a
        /*039e*/ 	.byte	0x3f
	.zero		1


	//   ....[46]....
        /*03a0*/ 	.word	0x00007ce0
        /*03a4*/ 	.word	0x00000007
        /*03a8*/ 	.word	0x00000000
        /*03ac*/ 	.short	0x010a
        /*03ae*/ 	.byte	0x3f
	.zero		1


	//   ....[47]....
        /*03b0*/ 	.word	0x00007d30
        /*03b4*/ 	.word	0x00000006
        /*03b8*/ 	.word	0x00000000
        /*03bc*/ 	.short	0x010a
        /*03be*/ 	.byte	0x3f
	.zero		1


	//   ....[48]....
        /*03c0*/ 	.word	0x00007d80
        /*03c4*/ 	.word	0x00000007
        /*03c8*/ 	.word	0x00000000
        /*03cc*/ 	.short	0x010a
        /*03ce*/ 	.byte	0x3f
	.zero		1


	//   ....[49]....
        /*03d0*/ 	.word	0x00007dd0
        /*03d4*/ 	.word	0x00000006
        /*03d8*/ 	.word	0x00000000
        /*03dc*/ 	.short	0x010a
        /*03de*/ 	.byte	0x3f
	.zero		1


	//----- nvinfo : EIATTR_NUM_MBARRIERS
	.align		4
.L_37:
        /*03e0*/ 	.byte	0x03, 0x38
        /*03e2*/ 	.short	0x0014


	//----- nvinfo : EIATTR_EXIT_INSTR_OFFSETS
	.align		4
        /*03e4*/ 	.byte	0x04, 0x1c
        /*03e6*/ 	.short	(.L_39 - .L_38)


	//   ....[0]....
.L_38:
        /*03e8*/ 	.word	0x00001200


	//   ....[1]....
        /*03ec*/ 	.word	0x00001260


	//   ....[2]....
        /*03f0*/ 	.word	0x00006800


	//   ....[3]....
        /*03f4*/ 	.word	0x00006830


	//   ....[4]....
        /*03f8*/ 	.word	0x00007970


	//----- nvinfo : EIATTR_MAX_THREADS
	.align		4
.L_39:
        /*03fc*/ 	.byte	0x04, 0x05
        /*03fe*/ 	.short	(.L_41 - .L_40)
.L_40:
        /*0400*/ 	.word	0x00000180
        /*0404*/ 	.word	0x00000001
        /*0408*/ 	.word	0x00000001


	//----- nvinfo : EIATTR_CRS_STACK_SIZE
	.align		4
.L_41:
        /*040c*/ 	.byte	0x04, 0x1e
        /*040e*/ 	.short	(.L_43 - .L_42)
.L_42:
        /*0410*/ 	.word	0x00000000


	//----- nvinfo : EIATTR_CBANK_PARAM_SIZE
	.align		4
.L_43:
        /*0414*/ 	.byte	0x03, 0x19
        /*0416*/ 	.short	0x0470


	//----- nvinfo : EIATTR_PARAM_CBANK
	.align		4
        /*0418*/ 	.byte	0x04, 0x0a
        /*041a*/ 	.short	(.L_45 - .L_44)
	.align		4
.L_44:
        /*041c*/ 	.word	index@(.nv.constant0._ZN7cutlass13device_kernelINS_4gemm6kernel13GemmUniversalIN4cute5tupleIJiiiiEEENS1_10collective13CollectiveMmaINS1_34MainloopSm90TmaGmmaWarpSpecializedILi7ENS5_IJNS4_1CILi1EEESB_SB_EEENS1_32KernelTmaWarpSpecializedPingpongEEENS5_IJNSA_ILi64EEENSA_ILi128EEESF_EEENS_10bfloat16_tENS5_IJlSB_lEEESI_SJ_NS4_8TiledMMAINS4_8MMA_AtomIJNS4_4SM904GMMA28MMA_64x128x16_F32BF16BF16_SSILNSN_5MajorE0ELSP_0ELNSN_7ScaleInE1ELSQ_1EEEEEENS4_6LayoutISC_NS5_IJNSA_ILi0EEESU_SU_EEEEENS5_IJNS4_10UnderscoreESX_SX_EEEEENS4_13SM90_TMA_LOADENS4_14ComposedLayoutINS4_7SwizzleILi3ELi4ELi3EEENS4_18smem_ptr_flag_bitsILi16EEENST_INS5_IJNSA_ILi8EEESF_EEENS5_IJSF_SB_EEEEEEEvNS4_8identityES10_S1A_vS1B_EENS_8epilogue10collective6detail29Sm90TmaWarpSpecializedAdapterINS1E_15DefaultEpilogueISI_SJ_SJ_NS1D_6thread17LinearCombinationISI_Li1EffLNS1I_9ScaleType4KindE0ELNS_15FloatRoundStyleE2ESI_EENS1_15EpilogueDefaultEEEEEvvEEEEvNT_6ParamsE)
        /*0420*/ 	.short	0x0210
        /*0422*/ 	.short	0x0470


	//----- nvinfo : EIATTR_SW_WAR
	.align		4
.L_45:
        /*0424*/ 	.byte	0x04, 0x36
        /*0426*/ 	.short	(.L_47 - .L_46)
.L_46:
        /*0428*/ 	.word	0x00000008
.L_47:


//--------------------- .nv.callgraph             --------------------------
	.section	.nv.callgraph,"",@"SHT_CUDA_CALLGRAPH"
	.align	4
	.sectionentsize	8
	.align		4
        /*0000*/ 	.word	0x00000000
	.align		4
        /*0004*/ 	.word	0xffffffff
	.align		4
        /*0008*/ 	.word	index@(_ZN7cutlass13device_kernelINS_4gemm6kernel13GemmUniversalIN4cute5tupleIJiiiiEEENS1_10collective13CollectiveMmaINS1_34MainloopSm90TmaGmmaWarpSpecializedILi7ENS5_IJNS4_1CILi1EEESB_SB_EEENS1_32KernelTmaWarpSpecializedPingpongEEENS5_IJNSA_ILi64EEENSA_ILi128EEESF_EEENS_10bfloat16_tENS5_IJlSB_lEEESI_SJ_NS4_8TiledMMAINS4_8MMA_AtomIJNS4_4SM904GMMA28MMA_64x128x16_F32BF16BF16_SSILNSN_5MajorE0ELSP_0ELNSN_7ScaleInE1ELSQ_1EEEEEENS4_6LayoutISC_NS5_IJNSA_ILi0EEESU_SU_EEEEENS5_IJNS4_10UnderscoreESX_SX_EEEEENS4_13SM90_TMA_LOADENS4_14ComposedLayoutINS4_7SwizzleILi3ELi4ELi3EEENS4_18smem_ptr_flag_bitsILi16EEENST_INS5_IJNSA_ILi8EEESF_EEENS5_IJSF_SB_EEEEEEEvNS4_8identityES10_S1A_vS1B_EENS_8epilogue10collective6detail29Sm90TmaWarpSpecializedAdapterINS1E_15DefaultEpilogueISI_SJ_SJ_NS1D_6thread17LinearCombinationISI_Li1EffLNS1I_9ScaleType4KindE0ELNS_15FloatRoundStyleE2ESI_EENS1_15EpilogueDefaultEEEEEvvEEEEvNT_6ParamsE)
	.align		4
        /*000c*/ 	.word	index@(__assertfail)
	.align		4
        /*0010*/ 	.word	0x00000000
	.align		4
        /*0014*/ 	.word	0xfffffffe
	.align		4
        /*0018*/ 	.word	0x00000000
	.align		4
        /*001c*/ 	.word	0xfffffffd
	.align		4
        /*0020*/ 	.word	0x00000000
	.align		4
        /*0024*/ 	.word	0xfffffffc


//--------------------- .nv.constant4             --------------------------
	.section	.nv.constant4,"a",@progbits
	.align	8
	.align		8
.nv.constant4:
        /*0000*/ 	.dword	__assertfail
	.align		8
        /*0008*/ 	.dword	__unnamed_1
	.align		8
        /*0010*/ 	.dword	_ZN40_INTERNAL_b3552c4a_4_k_cu_ddb02ebe_266914cuda3std3__45__cpo5beginE
	.align		8
        /*0018*/ 	.dword	_ZN40_INTERNAL_b3552c4a_4_k_cu_ddb02ebe_266914cuda3std3__45__cpo3endE
	.align		8
        /*0020*/ 	.dword	_ZN40_INTERNAL_b3552c4a_4_k_cu_ddb02ebe_266914cuda3std3__45__cpo6cbeginE
	.align		8
        /*0028*/ 	.dword	_ZN40_INTERNAL_b3552c4a_4_k_cu_ddb02ebe_266914cuda3std3__45__cpo4cendE
	.align		8
        /*0030*/ 	.dword	_ZN40_INTERNAL_b3552c4a_4_k_cu_ddb02ebe_266914cuda3std3__442_GLOBAL__N__b3552c4a_4_k_cu_ddb02ebe_266916ignoreE
	.align		8
        /*0038*/ 	.dword	_ZN40_INTERNAL_b3552c4a_4_k_cu_ddb02ebe_266914cuda3std3__419piecewise_constructE
	.align		8
        /*0040*/ 	.dword	_ZN40_INTERNAL_b3552c4a_4_k_cu_ddb02ebe_266914cuda3std3__48in_placeE
	.align		8
        /*0048*/ 	.dword	_ZN40_INTERNAL_b3552c4a_4_k_cu_ddb02ebe_266914cuda3std6ranges3__45__cpo4swapE
	.align		8
        /*0050*/ 	.dword	_ZN40_INTERNAL_b3552c4a_4_k_cu_ddb02ebe_266914cuda3std6ranges3__45__cpo9iter_moveE
	.align		8
        /*0058*/ 	.dword	_ZN40_INTERNAL_b3552c4a_4_k_cu_ddb02ebe_266914cute7productE
	.align		8
        /*0060*/ 	.dword	_ZN40_INTERNAL_b3552c4a_4_k_cu_ddb02ebe_266914cute1_E
	.align		8
        /*0068*/ 	.dword	$str$22
	.align		8
        /*0070*/ 	.dword	$str$23


//--------------------- .text._ZN7cutlass13device_kernelINS_4gemm6kernel13GemmUniversalIN4cute5tupleIJiiiiEEENS1_10collective13CollectiveMmaINS1_34MainloopSm90TmaGmmaWarpSpecializedILi7ENS5_IJNS4_1CILi1EEESB_SB_EEENS1_32KernelTmaWarpSpecializedPingpongEEENS5_IJNSA_ILi64EEENSA_ILi128EEESF_EEENS_10bfloat16_tENS5_IJlSB_lEEESI_SJ_NS4_8TiledMMAINS4_8MMA_AtomIJNS4_4SM904GMMA28MMA_64x128x16_F32BF16BF16_SSILNSN_5MajorE0ELSP_0ELNSN_7ScaleInE1ELSQ_1EEEEEENS4_6LayoutISC_NS5_IJNSA_ILi0EEESU_SU_EEEEENS5_IJNS4_10UnderscoreESX_SX_EEEEENS4_13SM90_TMA_LOADENS4_14ComposedLayoutINS4_7SwizzleILi3ELi4ELi3EEENS4_18smem_ptr_flag_bitsILi16EEENST_INS5_IJNSA_ILi8EEESF_EEENS5_IJSF_SB_EEEEEEEvNS4_8identityES10_S1A_vS1B_EENS_8epilogue10collective6detail29Sm90TmaWarpSpecializedAdapterINS1E_15DefaultEpilogueISI_SJ_SJ_NS1D_6thread17LinearCombinationISI_Li1EffLNS1I_9ScaleType4KindE0ELNS_15FloatRoundStyleE2ESI_EENS1_15EpilogueDefaultEEEEEvvEEEEvNT_6ParamsE --------------------------
	.section	.text._ZN7cutlass13device_kernelINS_4gemm6kernel13GemmUniversalIN4cute5tupleIJiiiiEEENS1_10collective13CollectiveMmaINS1_34MainloopSm90TmaGmmaWarpSpecializedILi7ENS5_IJNS4_1CILi1EEESB_SB_EEENS1_32KernelTmaWarpSpecializedPingpongEEENS5_IJNSA_ILi64EEENSA_ILi128EEESF_EEENS_10bfloat16_tENS5_IJlSB_lEEESI_SJ_NS4_8TiledMMAINS4_8MMA_AtomIJNS4_4SM904GMMA28MMA_64x128x16_F32BF16BF16_SSILNSN_5MajorE0ELSP_0ELNSN_7ScaleInE1ELSQ_1EEEEEENS4_6LayoutISC_NS5_IJNSA_ILi0EEESU_SU_EEEEENS5_IJNS4_10UnderscoreESX_SX_EEEEENS4_13SM90_TMA_LOADENS4_14ComposedLayoutINS4_7SwizzleILi3ELi4ELi3EEENS4_18smem_ptr_flag_bitsILi16EEENST_INS5_IJNSA_ILi8EEESF_EEENS5_IJSF_SB_EEEEEEEvNS4_8identityES10_S1A_vS1B_EENS_8epilogue10collective6detail29Sm90TmaWarpSpecializedAdapterINS1E_15DefaultEpilogueISI_SJ_SJ_NS1D_6thread17LinearCombinationISI_Li1EffLNS1I_9ScaleType4KindE0ELNS_15FloatRoundStyleE2ESI_EENS1_15EpilogueDefaultEEEEEvvEEEEvNT_6ParamsE,"ax",@progbits
	.align	128
.text._ZN7cutlass13device_kernelINS_4gemm6kernel13GemmUniversalIN4cute5tupleIJiiiiEEENS1_10collective13CollectiveMmaINS1_34MainloopSm90TmaGmmaWarpSpecializedILi7ENS5_IJNS4_1CILi1EEESB_SB_EEENS1_32KernelTmaWarpSpecializedPingpongEEENS5_IJNSA_ILi64EEENSA_ILi128EEESF_EEENS_10bfloat16_tENS5_IJlSB_lEEESI_SJ_NS4_8TiledMMAINS4_8MMA_AtomIJNS4_4SM904GMMA28MMA_64x128x16_F32BF16BF16_SSILNSN_5MajorE0ELSP_0ELNSN_7ScaleInE1ELSQ_1EEEEEENS4_6LayoutISC_NS5_IJNSA_ILi0EEESU_SU_EEEEENS5_IJNS4_10UnderscoreESX_SX_EEEEENS4_13SM90_TMA_LOADENS4_14ComposedLayoutINS4_7SwizzleILi3ELi4ELi3EEENS4_18smem_ptr_flag_bitsILi16EEENST_INS5_IJNSA_ILi8EEESF_EEENS5_IJSF_SB_EEEEEEEvNS4_8identityES10_S1A_vS1B_EENS_8epilogue10collective6detail29Sm90TmaWarpSpecializedAdapterINS1E_15DefaultEpilogueISI_SJ_SJ_NS1D_6thread17LinearCombinationISI_Li1EffLNS1I_9ScaleType4KindE0ELNS_15FloatRoundStyleE2ESI_EENS1_15EpilogueDefaultEEEEEvvEEEEvNT_6ParamsE:
        .type           _ZN7cutlass13device_kernelINS_4gemm6kernel13GemmUniversalIN4cute5tupleIJiiiiEEENS1_10collective13CollectiveMmaINS1_34MainloopSm90TmaGmmaWarpSpecializedILi7ENS5_IJNS4_1CILi1EEESB_SB_EEENS1_32KernelTmaWarpSpecializedPingpongEEENS5_IJNSA_ILi64EEENSA_ILi128EEESF_EEENS_10bfloat16_tENS5_IJlSB_lEEESI_SJ_NS4_8TiledMMAINS4_8MMA_AtomIJNS4_4SM904GMMA28MMA_64x128x16_F32BF16BF16_SSILNSN_5MajorE0ELSP_0ELNSN_7ScaleInE1ELSQ_1EEEEEENS4_6LayoutISC_NS5_IJNSA_ILi0EEESU_SU_EEEEENS5_IJNS4_10UnderscoreESX_SX_EEEEENS4_13SM90_TMA_LOADENS4_14ComposedLayoutINS4_7SwizzleILi3ELi4ELi3EEENS4_18smem_ptr_flag_bitsILi16EEENST_INS5_IJNSA_ILi8EEESF_EEENS5_IJSF_SB_EEEEEEEvNS4_8identityES10_S1A_vS1B_EENS_8epilogue10collective6detail29Sm90TmaWarpSpecializedAdapterINS1E_15DefaultEpilogueISI_SJ_SJ_NS1D_6thread17LinearCombinationISI_Li1EffLNS1I_9ScaleType4KindE0ELNS_15FloatRoundStyleE2ESI_EENS1_15EpilogueDefaultEEEEEvvEEEEvNT_6ParamsE,@function
        .size           _ZN7cutlass13device_kernelINS_4gemm6kernel13GemmUniversalIN4cute5tupleIJiiiiEEENS1_10collective13CollectiveMmaINS1_34MainloopSm90TmaGmmaWarpSpecializedILi7ENS5_IJNS4_1CILi1EEESB_SB_EEENS1_32KernelTmaWarpSpecializedPingpongEEENS5_IJNSA_ILi64EEENSA_ILi128EEESF_EEENS_10bfloat16_tENS5_IJlSB_lEEESI_SJ_NS4_8TiledMMAINS4_8MMA_AtomIJNS4_4SM904GMMA28MMA_64x128x16_F32BF16BF16_SSILNSN_5MajorE0ELSP_0ELNSN_7ScaleInE1ELSQ_1EEEEEENS4_6LayoutISC_NS5_IJNSA_ILi0EEESU_SU_EEEEENS5_IJNS4_10UnderscoreESX_SX_EEEEENS4_13SM90_TMA_LOADENS4_14ComposedLayoutINS4_7SwizzleILi3ELi4ELi3EEENS4_18smem_ptr_flag_bitsILi16EEENST_INS5_IJNSA_ILi8EEESF_EEENS5_IJSF_SB_EEEEEEEvNS4_8identityES10_S1A_vS1B_EENS_8epilogue10collective6detail29Sm90TmaWarpSpecializedAdapterINS1E_15DefaultEpilogueISI_SJ_SJ_NS1D_6thread17LinearCombinationISI_Li1EffLNS1I_9ScaleType4KindE0ELNS_15FloatRoundStyleE2ESI_EENS1_15EpilogueDefaultEEEEEvvEEEEvNT_6ParamsE,(.L_x_203 - _ZN7cutlass13device_kernelINS_4gemm6kernel13GemmUniversalIN4cute5tupleIJiiiiEEENS1_10collective13CollectiveMmaINS1_34MainloopSm90TmaGmmaWarpSpecializedILi7ENS5_IJNS4_1CILi1EEESB_SB_EEENS1_32KernelTmaWarpSpecializedPingpongEEENS5_IJNSA_ILi64EEENSA_ILi128EEESF_EEENS_10bfloat16_tENS5_IJlSB_lEEESI_SJ_NS4_8TiledMMAINS4_8MMA_AtomIJNS4_4SM904GMMA28MMA_64x128x16_F32BF16BF16_SSILNSN_5MajorE0ELSP_0ELNSN_7ScaleInE1ELSQ_1EEEEEENS4_6LayoutISC_NS5_IJNSA_ILi0EEESU_SU_EEEEENS5_IJNS4_10UnderscoreESX_SX_EEEEENS4_13SM90_TMA_LOADENS4_14ComposedLayoutINS4_7SwizzleILi3ELi4ELi3EEENS4_18smem_ptr_flag_bitsILi16EEENST_INS5_IJNSA_ILi8EEESF_EEENS5_IJSF_SB_EEEEEEEvNS4_8identityES10_S1A_vS1B_EENS_8epilogue10collective6detail29Sm90TmaWarpSpecializedAdapterINS1E_15DefaultEpilogueISI_SJ_SJ_NS1D_6thread17LinearCombinationISI_Li1EffLNS1I_9ScaleType4KindE0ELNS_15FloatRoundStyleE2ESI_EENS1_15EpilogueDefaultEEEEEvvEEEEvNT_6ParamsE)
        .other          _ZN7cutlass13device_kernelINS_4gemm6kernel13GemmUniversalIN4cute5tupleIJiiiiEEENS1_10collective13CollectiveMmaINS1_34MainloopSm90TmaGmmaWarpSpecializedILi7ENS5_IJNS4_1CILi1EEESB_SB_EEENS1_32KernelTmaWarpSpecializedPingpongEEENS5_IJNSA_ILi64EEENSA_ILi128EEESF_EEENS_10bfloat16_tENS5_IJlSB_lEEESI_SJ_NS4_8TiledMMAINS4_8MMA_AtomIJNS4_4SM904GMMA28MMA_64x128x16_F32BF16BF16_SSILNSN_5MajorE0ELSP_0ELNSN_7ScaleInE1ELSQ_1EEEEEENS4_6LayoutISC_NS5_IJNSA_ILi0EEESU_SU_EEEEENS5_IJNS4_10UnderscoreESX_SX_EEEEENS4_13SM90_TMA_LOADENS4_14ComposedLayoutINS4_7SwizzleILi3ELi4ELi3EEENS4_18smem_ptr_flag_bitsILi16EEENST_INS5_IJNSA_ILi8EEESF_EEENS5_IJSF_SB_EEEEEEEvNS4_8identityES10_S1A_vS1B_EENS_8epilogue10collective6detail29Sm90TmaWarpSpecializedAdapterINS1E_15DefaultEpilogueISI_SJ_SJ_NS1D_6thread17LinearCombinationISI_Li1EffLNS1I_9ScaleType4KindE0ELNS_15FloatRoundStyleE2ESI_EENS1_15EpilogueDefaultEEEEEvvEEEEvNT_6ParamsE,@"STO_CUDA_ENTRY STV_DEFAULT"
_ZN7cutlass13device_kernelINS_4gemm6kernel13GemmUniversalIN4cute5tupleIJiiiiEEENS1_10collective13CollectiveMmaINS1_34MainloopSm90TmaGmmaWarpSpecializedILi7ENS5_IJNS4_1CILi1EEESB_SB_EEENS1_32KernelTmaWarpSpecializedPingpongEEENS5_IJNSA_ILi64EEENSA_ILi128EEESF_EEENS_10bfloat16_tENS5_IJlSB_lEEESI_SJ_NS4_8TiledMMAINS4_8MMA_AtomIJNS4_4SM904GMMA28MMA_64x128x16_F32BF16BF16_SSILNSN_5MajorE0ELSP_0ELNSN_7ScaleInE1ELSQ_1EEEEEENS4_6LayoutISC_NS5_IJNSA_ILi0EEESU_SU_EEEEENS5_IJNS4_10UnderscoreESX_SX_EEEEENS4_13SM90_TMA_LOADENS4_14ComposedLayoutINS4_7SwizzleILi3ELi4ELi3EEENS4_18smem_ptr_flag_bitsILi16EEENST_INS5_IJNSA_ILi8EEESF_EEENS5_IJSF_SB_EEEEEEEvNS4_8identityES10_S1A_vS1B_EENS_8epilogue10collective6detail29Sm90TmaWarpSpecializedAdapterINS1E_15DefaultEpilogueISI_SJ_SJ_NS1D_6thread17LinearCombinationISI_Li1EffLNS1I_9ScaleType4KindE0ELNS_15FloatRoundStyleE2ESI_EENS1_15EpilogueDefaultEEEEEvvEEEEvNT_6ParamsE:
[----:B------:R-:W0:Y:S02]  /*0000*/  LDC R1, c[0x0][0x28] ;  /* 0x00000a00ff017b82 */ /* 0x000e240000000800 */
[----:B0-----:R-:W-:Y:S01]  /*0010*/  VIADD R1, R1, 0xfffffff8 ;  /* 0xfffffff801017836 */ /* 0x001fe20000000000 */
[----:B------:R-:W0:Y:S01]  /*0020*/  S2R R4, SR_TID.X ;  /* 0x0000000000047919 */ /* 0x000e220000002100 */
[----:B------:R-:W-:Y:S01]  /*0030*/  ELECT P0, URZ, PT ;  /* 0x00000000003f782f */ /* 0x000fe20003800000 */
[----:B------:R-:W-:Y:S01]  /*0040*/  BSSY B0, `(.L_x_0) ;  /* 0x000000f000007945 */ /* 0x000fe20003800000 */
[--C-:B0-----:R-:W-:Y:S02]  /*0050*/  SHF.R.U32.HI R0, RZ, 0x5, R4.reuse ;  /* 0x00000005ff007819 */ /* 0x101fe40000011604 */
[----:B------:R-:W-:-:S03]  /*0060*/  SHF.R.U32.HI R5, RZ, 0x7, R4 ;  /* 0x00000007ff057819 */ /* 0x000fc60000011604 */
[----:B------:R-:W0:Y:S04]  /*0070*/  SHFL.IDX PT, R2, R0, RZ, 0x1f ;  /* 0x00001fff00027589 */ /* 0x000e2800000e0000 */
[----:B------:R1:W2:Y:S01]  /*0080*/  SHFL.IDX PT, R7, R5, RZ, 0x1f ;  /* 0x00001fff05077589 */ /* 0x0002a200000e0000 */
[----:B0-----:R-:W-:-:S13]  /*0090*/  ISETP.NE.OR P0, PT, R2, RZ, !P0 ;  /* 0x000000ff0200720c */ /* 0x001fda0004705670 */
[----:B-12---:R-:W-:Y:S05]  /*00a0*/  @P0 BRA `(.L_x_1) ;  /* 0x0000000000200947 */ /* 0x006fea0003800000 */
[----:B------:R-:W-:Y:S02]  /*00b0*/  ULDC.64 UR4, c[0x0][0x198] ;  /* 0x0000660000047ab9 */ /* 0x000fe40000000a00 */
[----:B------:R-:W-:Y:S02]  /*00c0*/  UIADD3 UR6, UP0, UR4, 0xf0, URZ ;  /* 0x000000f004067890 */ /* 0x000fe4000ff1e03f */
[----:B------:R-:W-:Y:S02]  /*00d0*/  UIADD3 UR4, UP1, UR4, 0x1f0, URZ ;  /* 0x000001f004047890 */ /* 0x000fe4000ff3e03f */
[----:B------:R-:W-:Y:S02]  /*00e0*/  UIADD3.X UR7, URZ, UR5, URZ, UP0, !UPT ;  /* 0x000000053f077290 */ /* 0x000fe400087fe43f */
[----:B------:R-:W-:-:S07]  /*00f0*/  UIADD3.X UR5, URZ, UR5, URZ, UP1, !UPT ;  /* 0x000000053f057290 */ /* 0x000fce0008ffe43f */
[----:B------:R0:W-:Y:S02]  /*0100*/  UTMACCTL.PF [UR6] ;  /* 0x00000000060079b9 */ /* 0x0001e40008040000 */
[----:B------:R0:W-:Y:S02]  /*0110*/  UTMACCTL.PF [UR4] ;  /* 0x00000000040079b9 */ /* 0x0001e40008040000 */
[----:B0-----:R-:W-:Y:S01]  /*0120*/  NOP ;  /* 0x0000000000007918 */ /* 0x001fe20000000000 */
.L_x_1:
[----:B------:R-:W-:Y:S05]  /*0130*/  BSYNC B0 ;  /* 0x0000000000007941 */ /* 0x000fea0003800000 */
.L_x_0:
[----:B------:R-:W0:Y:S02]  /*0140*/  SHFL.IDX PT, R3, R0, RZ, 0x1f ;  /* 0x00001fff00037589 */ /* 0x000e2400000e0000 */
[----:B0-----:R-:W-:-:S13]  /*0150*/  ISETP.NE.AND P0, PT, R3, RZ, PT ;  /* 0x000000ff0300720c */ /* 0x001fda0003f05270 */
[----:B------:R-:W-:Y:S05]  /*0160*/  @P0 BRA `(.L_x_2) ;  /* 0x0000000000700947 */ /* 0x000fea0003800000 */
[----:B------:R-:W0:Y:S01]  /*0170*/  S2UR UR8, SR_CgaCtaId ;  /* 0x00000000000879c3 */ /* 0x000e220000008800 */
[----:B------:R-:W-:Y:S01]  /*0180*/  UMOV UR4, 0x400 ;  /* 0x0000040000047882 */ /* 0x000fe20000000000 */
[----:B------:R-:W-:Y:S01]  /*0190*/  UMOV UR5, 0x1 ;  /* 0x0000000100057882 */ /* 0x000fe20000000000 */
[----:B------:R-:W-:Y:S01]  /*01a0*/  UMOV UR6, 0x80 ;  /* 0x0000008000067882 */ /* 0x000fe20000000000 */
[----:B------:R-:W-:Y:S01]  /*01b0*/  ELECT P0, URZ, PT ;  /* 0x00000000003f782f */ /* 0x000fe20003800000 */
[----:B------:R-:W-:-:S04]  /*01c0*/  UIADD3 UR6, -UR6, 0x100000, URZ ;  /* 0x0010000006067890 */ /* 0x000fc8000fffe13f */
[----:B------:R-:W-:Y:S02]  /*01d0*/  USHF.L.U32 UR7, UR6, 0xb, URZ ;  /* 0x0000000b06077899 */ /* 0x000fe4000800063f */
[----:B------:R-:W-:Y:S02]  /*01e0*/  USHF.L.U32 UR6, UR6, 0x1, URZ ;  /* 0x0000000106067899 */ /* 0x000fe4000800063f */
[----:B0-----:R-:W-:Y:S02]  /*01f0*/  ULEA UR8, UR8, UR4, 0x18 ;  /* 0x0000000408087291 */ /* 0x001fe4000f8ec03f */
[----:B------:R-:W-:-:S04]  /*0200*/  UIADD3 UR4, -UR5, 0x100000, URZ ;  /* 0x0010000005047890 */ /* 0x000fc8000fffe13f */
[----:B------:R-:W-:Y:S02]  /*0210*/  USHF.L.U32 UR5, UR4, 0xb, URZ ;  /* 0x0000000b04057899 */ /* 0x000fe4000800063f */
[----:B------:R-:W-:Y:S01]  /*0220*/  USHF.L.U32 UR4, UR4, 0x1, URZ ;  /* 0x0000000104047899 */ /* 0x000fe2000800063f */
[----:B------:R-:W0:Y:S11]  /*0230*/  FENCE.VIEW.ASYNC.S ;  /* 0x00000000000073c6 */ /* 0x000e360000000000 */
[----:B0-----:R0:W1:Y:S01]  /*0240*/  SYNCS.EXCH.64 URZ, [UR8], UR4 ;  /* 0x00000004083f75b2 */ /* 0x0010620008000100 */
[----:B------:R0:W2:Y:S01]  /*0250*/  SYNCS.EXCH.64 URZ, [UR8+0x38], UR6 ;  /* 0x00003806083f75b2 */ /* 0x0000a20008000100 */
[----:B------:R0:W3:Y:S01]  /*0260*/  SYNCS.EXCH.64 URZ, [UR8+0x8], UR4 ;  /* 0x00000804083f75b2 */ /* 0x0000e20008000100 */
[----:B------:R0:W4:Y:S01]  /*0270*/  SYNCS.EXCH.64 URZ, [UR8+0x40], UR6 ;  /* 0x00004006083f75b2 */ /* 0x0001220008000100 */
[----:B------:R0:W0:Y:S01]  /*0280*/  SYNCS.EXCH.64 URZ, [UR8+0x10], UR4 ;  /* 0x00001004083f75b2 */ /* 0x0000220008000100 */
        /* <DEDUP_REMOVED lines=9> */
[----:B------:R-:W-:Y:S01]  /*0320*/  NOP ;  /* 0x0000000000007918 */ /* 0x000fe20000000000 */
.L_x_2:
[----:B------:R-:W5:Y:S01]  /*0330*/  SHFL.IDX PT, R6, R0, RZ, 0x1f ;  /* 0x00001fff00067589 */ /* 0x000f6200000e0000 */
[----:B------:R-:W-:Y:S01]  /*0340*/  ELECT P0, URZ, PT ;  /* 0x00000000003f782f */ /* 0x000fe20003800000 */
[----:B------:R-:W-:Y:S01]  /*0350*/  NOP ;  /* 0x0000000000007918 */ /* 0x000fe20000000000 */
[----:B------:R-:W-:Y:S01]  /*0360*/  ELECT P1, URZ, PT ;  /* 0x00000000003f782f */ /* 0x000fe20003820000 */
[----:B------:R-:W1:Y:S01]  /*0370*/  SHFL.IDX PT, R3, R0, RZ, 0x1f ;  /* 0x00001fff00037589 */ /* 0x000e6200000e0000 */
[----:B0-----:R-:W-:Y:S01]  /*0380*/  UMOV UR4, 0x20 ;  /* 0x0000002000047882 */ /* 0x001fe20000000000 */
[----:B------:R-:W-:Y:S01]  /*0390*/  UMOV UR11, 0x80 ;  /* 0x00000080000b7882 */ /* 0x000fe20000000000 */
[----:B------:R-:W-:Y:S01]  /*03a0*/  NOP ;  /* 0x0000000000007918 */ /* 0x000fe20000000000 */
[----:B------:R-:W0:Y:S01]  /*03b0*/  SHFL.IDX PT, R5, R5, RZ, 0x1f ;  /* 0x00001fff05057589 */ /* 0x000e2200000e0000 */
[C---:B------:R-:W-:Y:S01]  /*03c0*/  VIADD R31, R7.reuse, 0xffffffff ;  /* 0xffffffff071f7836 */ /* 0x040fe20000000000 */
[----:B------:R-:W-:Y:S01]  /*03d0*/  ULDC.64 UR36, c[0x0][0x208] ;  /* 0x0000820000247ab9 */ /* 0x000fe20000000a00 */
[----:B------:R-:W-:-:S03]  /*03e0*/  ISETP.NE.AND P2, PT, R7, RZ, PT ;  /* 0x000000ff0700720c */ /* 0x000fc60003f45270 */
[----:B------:R-:W-:Y:S02]  /*03f0*/  ISETP.GE.U32.AND P3, PT, R31, 0x2, PT ;  /* 0x000000021f00780c */ /* 0x000fe40003f66070 */
[----:B-----5:R-:W-:Y:S02]  /*0400*/  ISETP.NE.OR P0, PT, R6, RZ, !P0 ;  /* 0x000000ff0600720c */ /* 0x020fe40004705670 */
[----:B-1----:R-:W-:Y:S02]  /*0410*/  ISETP.NE.OR P1, PT, R3, RZ, !P1 ;  /* 0x000000ff0300720c */ /* 0x002fe40004f25670 */
[----:B------:R-:W-:Y:S02]  /*0420*/  SHF.R.S32.HI R3, RZ, 0x1f, R2 ;  /* 0x0000001fff037819 */ /* 0x000fe40000011402 */
[----:B0-----:R-:W-:Y:S02]  /*0430*/  R2UR UR43, R5 ;  /* 0x00000000052b72ca */ /* 0x001fe400000e0000 */
[----:B------:R-:W-:-:S05]  /*0440*/  LEA.HI R3, R3, R2, RZ, 0x2 ;  /* 0x0000000203037211 */ /* 0x000fca00078f10ff */
[----:B------:R-:W-:Y:S01]  /*0450*/  VOTEU.ALL UP0, P0 ;  /* 0x00000000003f7886 */ /* 0x000fe20000000000 */
[----:B------:R-:W-:Y:S01]  /*0460*/  LOP3.LUT R3, R3, 0xfffffffc, RZ, 0xc0, !PT ;  /* 0xfffffffc03037812 */ /* 0x000fe200078ec0ff */
[----:B------:R-:W-:-:S03]  /*0470*/  VOTEU.ALL UP1, P1 ;  /* 0x00000000003f7886 */ /* 0x000fc60000820000 */
[----:B------:R-:W0:Y:S01]  /*0480*/  @!UP0 S2UR UR7, SR_CgaCtaId ;  /* 0x00000000000789c3 */ /* 0x000e220000008800 */
[----:B------:R-:W-:Y:S01]  /*0490*/  @!UP0 UMOV UR6, 0x400 ;  /* 0x0000040000068882 */ /* 0x000fe20000000000 */
[----:B------:R-:W-:-:S04]  /*04a0*/  @!UP0 UIADD3 UR4, -UR4, 0x100000, URZ ;  /* 0x0010000004048890 */ /* 0x000fc8000fffe13f */
[----:B------:R-:W-:Y:S02]  /*04b0*/  @!UP0 USHF.L.U32 UR5, UR4, 0xb, URZ ;  /* 0x0000000b04058899 */ /* 0x000fe4000800063f */
[----:B------:R-:W-:Y:S01]  /*04c0*/  @!UP0 USHF.L.U32 UR4, UR4, 0x1, URZ ;  /* 0x0000000104048899 */ /* 0x000fe2000800063f */
[----:B------:R-:W-:Y:S01]  /*04d0*/  IMAD.IADD R14, R2, 0x1, -R3 ;  /* 0x00000001020e7824 */ /* 0x000fe200078e0a03 */
[----:B------:R-:W-:Y:S01]  /*04e0*/  @!UP1 UMOV UR9, 0x400 ;  /* 0x0000040000099882 */ /* 0x000fe20000000000 */
[----:B------:R-:W-:Y:S01]  /*04f0*/  VOTEU.ALL UP2, P1 ;  /* 0x00000000003f7886 */ /* 0x000fe20000840000 */
[----:B------:R-:W-:Y:S01]  /*0500*/  VOTEU.ALL UP3, P1 ;  /* 0x00000000003f7886 */ /* 0x000fe20000860000 */
[----:B------:R-:W-:Y:S01]  /*0510*/  VOTEU.ALL UP4, P1 ;  /* 0x00000000003f7886 */ /* 0x000fe20000880000 */
[----:B------:R-:W1:Y:S01]  /*0520*/  @!UP1 S2UR UR10, SR_CgaCtaId ;  /* 0x00000000000a99c3 */ /* 0x000e620000008800 */
[----:B------:R-:W-:Y:S01]  /*0530*/  VOTEU.ALL UP5, P1 ;  /* 0x00000000003f7886 */ /* 0x000fe200008a0000 */
[----:B------:R-:W-:-:S04]  /*0540*/  SHF.R.S32.HI R3, RZ, 0x1f, R4 ;  /* 0x0000001fff037819 */ /* 0x000fc80000011404 */
[----:B------:R-:W-:-:S04]  /*0550*/  LEA.HI R3, R3, R4, RZ, 0x7 ;  /* 0x0000000403037211 */ /* 0x000fc800078f38ff */
[----:B------:R-:W-:-:S05]  /*0560*/  LOP3.LUT R3, R3, 0xffffff80, RZ, 0xc0, !PT ;  /* 0xffffff8003037812 */ /* 0x000fca00078ec0ff */
[----:B------:R-:W-:Y:S01]  /*0570*/  IMAD.IADD R5, R4, 0x1, -R3 ;  /* 0x0000000104057824 */ /* 0x000fe200078e0a03 */
[----:B0-----:R-:W-:Y:S02]  /*0580*/  @!UP0 ULEA UR8, UR7, UR6, 0x18 ;  /* 0x0000000607088291 */ /* 0x001fe4000f8ec03f */
[----:B------:R-:W-:-:S04]  /*0590*/  @!UP1 UIADD3 UR6, -UR11, 0x100000, URZ ;  /* 0x001000000b069890 */ /* 0x000fc8000fffe13f */
[----:B------:R-:W-:Y:S02]  /*05a0*/  @!UP1 USHF.L.U32 UR7, UR6, 0xb, URZ ;  /* 0x0000000b06079899 */ /* 0x000fe4000800063f */
[----:B------:R-:W-:Y:S01]  /*05b0*/  @!UP1 USHF.L.U32 UR6, UR6, 0x1, URZ ;  /* 0x0000000106069899 */ /* 0x000fe2000800063f */
[----:B------:R-:W-:Y:S01]  /*05c0*/  VOTEU.ALL UP0, P0 ;  /* 0x00000000003f7886 */ /* 0x000fe20000000000 */
[----:B-1----:R-:W-:Y:S01]  /*05d0*/  @!UP1 ULEA UR9, UR10, UR9, 0x18 ;  /* 0x000000090a099291 */ /* 0x002fe2000f8ec03f */
[----:B------:R-:W-:Y:S02]  /*05e0*/  VOTEU.ALL UP1, P0 ;  /* 0x00000000003f7886 */ /* 0x000fe40000020000 */
[----:B------:R-:W-:Y:S01]  /*05f0*/  ULDC.64 UR10, c[0x0][0x598] ;  /* 0x00016600000a7ab9 */ /* 0x000fe20000000a00 */
[----:B------:R-:W-:Y:S01]  /*0600*/  ISETP.NE.AND P0, PT, R14, 0x3, PT ;  /* 0x000000030e00780c */ /* 0x000fe20003f05270 */
[----:B------:R-:W0:Y:S02]  /*0610*/  FENCE.VIEW.ASYNC.S ;  /* 0x00000000000073c6 */ /* 0x000e240000000000 */
[----:B0-----:R0:W2:Y:S01]  /*0620*/  @!UP0 SYNCS.EXCH.64 URZ, [UR8+0xa0], UR4 ;  /* 0x0000a004083f85b2 */ /* 0x0010a20008000100 */
[----:B------:R-:W-:-:S02]  /*0630*/  ISETP.NE.U32.AND P1, PT, RZ, UR10, PT ;  /* 0x0000000aff007c0c */ /* 0x000fc4000bf25070 */
[----:B------:R-:W-:Y:S02]  /*0640*/  ISETP.EQ.OR P0, PT, R14, RZ, !P0 ;  /* 0x000000ff0e00720c */ /* 0x000fe40004702670 */
[----:B------:R-:W-:Y:S02]  /*0650*/  ISETP.NE.AND.EX P1, PT, RZ, UR11, PT, P1 ;  /* 0x0000000bff007c0c */ /* 0x000fe4000bf25310 */
[----:B------:R-:W-:-:S04]  /*0660*/  ISETP.EQ.AND P0, PT, R7, RZ, P0 ;  /* 0x000000ff0700720c */ /* 0x000fc80000702270 */
[----:B------:R-:W-:-:S04]  /*0670*/  SEL R23, RZ, 0x1, !P0 ;  /* 0x00000001ff177807 */ /* 0x000fc80004000000 */
[----:B------:R-:W-:Y:S01]  /*0680*/  SEL R23, R23, 0x2, P3 ;  /* 0x0000000217177807 */ /* 0x000fe20001800000 */
[----:B------:R0:W2:Y:S01]  /*0690*/  @!UP1 SYNCS.EXCH.64 URZ, [UR8+0xa8], UR4 ;  /* 0x0000a804083f95b2 */ /* 0x0000a20008000100 */
[----:B------:R-:W-:Y:S01]  /*06a0*/  NOP ;  /* 0x0000000000007918 */ /* 0x000fe20000000000 */
[----:B------:R0:W2:Y:S01]  /*06b0*/  @!UP2 SYNCS.EXCH.64 URZ, [UR9+0x80], UR6 ;  /* 0x00008006093fa5b2 */ /* 0x0000a20008000100 */
[----:B------:R0:W2:Y:S01]  /*06c0*/  @!UP3 SYNCS.EXCH.64 URZ, [UR9+0x88], UR6 ;  /* 0x00008806093fb5b2 */ /* 0x0000a20008000100 */
[----:B------:R0:W2:Y:S01]  /*06d0*/  @!UP4 SYNCS.EXCH.64 URZ, [UR9+0x90], UR6 ;  /* 0x00009006093fc5b2 */ /* 0x0000a20008000100 */
[----:B------:R0:W2:Y:S01]  /*06e0*/  @!UP5 SYNCS.EXCH.64 URZ, [UR9+0x98], UR6 ;  /* 0x00009806093fd5b2 */ /* 0x0000a20008000100 */
[----:B------:R-:W-:Y:S01]  /*06f0*/  NOP ;  /* 0x0000000000007918 */ /* 0x000fe20000000000 */
[----:B--234-:R-:W-:Y:S06]  /*0700*/  BAR.SYNC.DEFER_BLOCKING 0x0 ;  /* 0x0000000000007b1d */ /* 0x01cfec0000010000 */
[----:B0-----:R-:W-:Y:S05]  /*0710*/  @!P1 BRA `(.L_x_3) ;  /* 0x00000000001c9947 */ /* 0x001fea0003800000 */
[----:B------:R-:W0:Y:S02]  /*0720*/  LDC.64 R2, c[0x0][0x598] ;  /* 0x00016600ff027b82 */ /* 0x000e240000000a00 */
[----:B0-----:R-:W2:Y:S02]  /*0730*/  LDG.E.64 R2, desc[UR36][R2.64] ;  /* 0x0000002402027981 */ /* 0x001ea4000c1e1b00 */
[----:B--2---:R-:W-:-:S04]  /*0740*/  ISETP.NE.U32.AND P0, PT, R2, RZ, PT ;  /* 0x000000ff0200720c */ /* 0x004fc80003f05070 */
[----:B------:R-:W-:-:S13]  /*0750*/  ISETP.NE.AND.EX P0, PT, R3, RZ, PT, P0 ;  /* 0x000000ff0300720c */ /* 0x000fda0003f05300 */
[----:B------:R-:W-:Y:S05]  /*0760*/  @!P0 BRA `(.L_x_3) ;  /* 0x0000000000088947 */ /* 0x000fea0003800000 */
[----:B------:R1:W5:Y:S01]  /*0770*/  LD.E R88, desc[UR36][R2.64] ;  /* 0x0000002402587980 */ /* 0x000362000c101900 */
[----:B------:R-:W-:Y:S05]  /*0780*/  BRA `(.L_x_4) ;  /* 0x0000000000247947 */ /* 0x000fea0003800000 */
.L_x_3:
[----:B------:R-:W-:Y:S02]  /*0790*/  ULDC.64 UR4, c[0x0][0x588] ;  /* 0x0001620000047ab9 */ /* 0x000fe40000000a00 */
[----:B------:R-:W-:-:S04]  /*07a0*/  ISETP.NE.U32.AND P0, PT, RZ, UR4, PT ;  /* 0x00000004ff007c0c */ /* 0x000fc8000bf05070 */
[----:B------:R-:W-:-:S13]  /*07b0*/  ISETP.NE.AND.EX P0, PT, RZ, UR5, PT, P0 ;  /* 0x00000005ff007c0c */ /* 0x000fda000bf05300 */
[----:B------:R-:W-:Y:S05]  /*07c0*/  @!P0 BRA `(.L_x_5) ;  /* 0x00000000000c8947 */ /* 0x000fea0003800000 */
[----:B------:R-:W0:Y:S02]  /*07d0*/  LDC.64 R88, c[0x0][0x588] ;  /* 0x00016200ff587b82 */ /* 0x000e240000000a00 */
[----:B0-----:R0:W5:Y:S01]  /*07e0*/  LDG.E R88, desc[UR36][R88.64] ;  /* 0x0000002458587981 */ /* 0x001162000c1e1900 */
[----:B------:R-:W-:Y:S05]  /*07f0*/  BRA `(.L_x_4) ;  /* 0x0000000000087947 */ /* 0x000fea0003800000 */
.L_x_5:
[----:B------:R-:W-:Y:S02]  /*0800*/  ULDC UR4, c[0x0][0x580] ;  /* 0x0001600000047ab9 */ /* 0x000fe40000000800 */
[----:B------:R-:W-:-:S07]  /*0810*/  IMAD.U32 R88, RZ, RZ, UR4 ;  /* 0x00000004ff587e24 */ /* 0x000fce000f8e00ff */
.L_x_4:
[----:B------:R-:W-:Y:S02]  /*0820*/  ULDC.64 UR4, c[0x0][0x5a0] ;  /* 0x0001680000047ab9 */ /* 0x000fe40000000a00 */
[----:B------:R-:W-:-:S04]  /*0830*/  ISETP.NE.U32.AND P0, PT, RZ, UR4, PT ;  /* 0x00000004ff007c0c */ /* 0x000fc8000bf05070 */
[----:B------:R-:W-:-:S13]  /*0840*/  ISETP.NE.AND.EX P0, PT, RZ, UR5, PT, P0 ;  /* 0x00000005ff007c0c */ /* 0x000fda000bf05300 */
[----:B------:R-:W-:Y:S05]  /*0850*/  @!P0 BRA `(.L_x_6) ;  /* 0x00000000001c8947 */ /* 0x000fea0003800000 */
[----:B-1----:R-:W1:Y:S02]  /*0860*/  LDC.64 R2, c[0x0][0x5a0] ;  /* 0x00016800ff027b82 */ /* 0x002e640000000a00 */
[----:B-1----:R-:W2:Y:S02]  /*0870*/  LDG.E.64 R2, desc[UR36][R2.64] ;  /* 0x0000002402027981 */ /* 0x002ea4000c1e1b00 */
[----:B--2---:R-:W-:-:S04]  /*0880*/  ISETP.NE.U32.AND P0, PT, R2, RZ, PT ;  /* 0x000000ff0200720c */ /* 0x004fc80003f05070 */
[----:B------:R-:W-:-:S13]  /*0890*/  ISETP.NE.AND.EX P0, PT, R3, RZ, PT, P0 ;  /* 0x000000ff0300720c */ /* 0x000fda0003f05300 */
[----:B------:R-:W-:Y:S05]  /*08a0*/  @!P0 BRA `(.L_x_6) ;  /* 0x0000000000088947 */ /* 0x000fea0003800000 */
[----:B0-----:R2:W5:Y:S01]  /*08b0*/  LD.E R89, desc[UR36][R2.64] ;  /* 0x0000002402597980 */ /* 0x001562000c101900 */
[----:B------:R-:W-:Y:S05]  /*08c0*/  BRA `(.L_x_7) ;  /* 0x0000000000247947 */ /* 0x000fea0003800000 */
.L_x_6:
[----:B------:R-:W-:Y:S02]  /*08d0*/  ULDC.64 UR4, c[0x0][0x590] ;  /* 0x0001640000047ab9 */ /* 0x000fe40000000a00 */
[----:B------:R-:W-:-:S04]  /*08e0*/  ISETP.NE.U32.AND P0, PT, RZ, UR4, PT ;  /* 0x00000004ff007c0c */ /* 0x000fc8000bf05070 */
[----:B------:R-:W-:-:S13]  /*08f0*/  ISETP.NE.AND.EX P0, PT, RZ, UR5, PT, P0 ;  /* 0x00000005ff007c0c */ /* 0x000fda000bf05300 */
[----:B------:R-:W-:Y:S05]  /*0900*/  @!P0 BRA `(.L_x_8) ;  /* 0x00000000000c8947 */ /* 0x000fea0003800000 */
[----:B-1----:R-:W0:Y:S02]  /*0910*/  LDC.64 R2, c[0x0][0x590] ;  /* 0x00016400ff027b82 */ /* 0x002e240000000a00 */
[----:B0-----:R0:W5:Y:S01]  /*0920*/  LDG.E R89, desc[UR36][R2.64] ;  /* 0x0000002402597981 */ /* 0x001162000c1e1900 */
[----:B------:R-:W-:Y:S05]  /*0930*/  BRA `(.L_x_7) ;  /* 0x0000000000087947 */ /* 0x000fea0003800000 */
.L_x_8:
[----:B------:R-:W-:Y:S02]  /*0940*/  ULDC UR4, c[0x0][0x584] ;  /* 0x0001610000047ab9 */ /* 0x000fe40000000800 */
[----:B0-----:R-:W-:-:S07]  /*0950*/  IMAD.U32 R89, RZ, RZ, UR4 ;  /* 0x00000004ff597e24 */ /* 0x001fce000f8e00ff */
.L_x_7:
[----:B012---:R-:W0:Y:S01]  /*0960*/  LDC R2, c[0x0][0x65c] ;  /* 0x00019700ff027b82 */ /* 0x007e220000000800 */
[----:B------:R-:W1:Y:S01]  /*0970*/  S2R R15, SR_CTAID.Y ;  /* 0x00000000000f7919 */ /* 0x000e620000002600 */
[----:B------:R-:W-:Y:S01]  /*0980*/  ULDC UR6, c[0x0][0x28c] ;  /* 0x0000a30000067ab9 */ /* 0x000fe20000000800 */
[----:B------:R-:W-:Y:S01]  /*0990*/  ISETP.NE.AND P0, PT, R7, 0x2, PT ;  /* 0x000000020700780c */ /* 0x000fe20003f05270 */
[----:B------:R-:W-:Y:S01]  /*09a0*/  UIADD3 UR6, UR6, 0x3f, URZ ;  /* 0x0000003f06067890 */ /* 0x000fe2000fffe03f */
[----:B------:R-:W2:Y:S01]  /*09b0*/  S2R R6, SR_CTAID.X ;  /* 0x0000000000067919 */ /* 0x000ea20000002500 */
[----:B------:R-:W-:Y:S01]  /*09c0*/  UMOV UR38, URZ ;  /* 0x0000003f00267c82 */ /* 0x000fe20008000000 */
[----:B------:R-:W-:Y:S01]  /*09d0*/  UMOV UR39, URZ ;  /* 0x0000003f00277c82 */ /* 0x000fe20008000000 */
[----:B------:R-:W-:Y:S01]  /*09e0*/  USHF.R.S32.HI UR7, URZ, 0x1f, UR6 ;  /* 0x0000001f3f077899 */ /* 0x000fe20008011406 */
[----:B------:R-:W-:-:S03]  /*09f0*/  ULDC.64 UR8, c[0x0][0x650] ;  /* 0x0001940000087ab9 */ /* 0x000fc60000000a00 */
[----:B------:R-:W-:-:S04]  /*0a00*/  ULEA.HI UR7, UR7, UR6, URZ, 0x6 ;  /* 0x0000000607077291 */ /* 0x000fc8000f8f303f */
[----:B------:R-:W-:Y:S01]  /*0a10*/  USHF.R.S32.HI UR40, URZ, 0x6, UR7 ;  /* 0x000000063f287899 */ /* 0x000fe20008011407 */
[----:B0-----:R-:W-:-:S13]  /*0a20*/  ISETP.NE.AND P1, PT, R2, 0x1, PT ;  /* 0x000000010200780c */ /* 0x001fda0003f25270 */
[----:B------:R-:W2:Y:S01]  /*0a30*/  @P1 LDC R17, c[0x0][0x10] ;  /* 0x00000400ff111b82 */ /* 0x000ea20000000800 */
[----:B-1----:R-:W-:Y:S02]  /*0a40*/  @P1 IMAD.MOV.U32 R8, RZ, RZ, R15 ;  /* 0x000000ffff081224 */ /* 0x002fe400078e000f */
[----:B------:R-:W-:Y:S02]  /*0a50*/  @P1 IMAD.MOV.U32 R9, RZ, RZ, RZ ;  /* 0x000000ffff091224 */ /* 0x000fe400078e00ff */
[----:B------:R-:W-:-:S03]  /*0a60*/  @P1 IMAD.MOV.U32 R7, RZ, RZ, RZ ;  /* 0x000000ffff071224 */ /* 0x000fc600078e00ff */
[----:B------:R-:W0:Y:S01]  /*0a70*/  @!P1 LDC R3, c[0x0][0xc] ;  /* 0x00000300ff039b82 */ /* 0x000e220000000800 */
[----:B------:R-:W-:Y:S01]  /*0a80*/  ULDC UR4, c[0x0][0xc] ;  /* 0x0000030000047ab9 */ /* 0x000fe20000000800 */
[----:B------:R-:W-:Y:S02]  /*0a90*/  ULDC UR5, c[0x0][0x10] ;  /* 0x0000040000057ab9 */ /* 0x000fe40000000800 */
[----:B------:R-:W-:-:S04]  /*0aa0*/  UIMAD.WIDE.U32 UR4, UR4, UR5, URZ ;  /* 0x00000005040472a5 */ /* 0x000fc8000f8e003f */
[----:B------:R-:W1:Y:S01]  /*0ab0*/  LDC R0, c[0x0][0x14] ;  /* 0x00000500ff007b82 */ /* 0x000e620000000800 */
[----:B--2---:R-:W-:-:S04]  /*0ac0*/  @P1 IMAD.WIDE.U32 R16, R6, R17, R8 ;  /* 0x0000001106101225 */ /* 0x004fc800078e0008 */
[----:B------:R-:W-:Y:S02]  /*0ad0*/  @P1 IMAD.IADD R17, R17, 0x1, R7 ;  /* 0x0000000111111824 */ /* 0x000fe400078e0207 */
[----:B------:R-:W-:Y:S02]  /*0ae0*/  IMAD.MOV.U32 R7, RZ, RZ, RZ ;  /* 0x000000ffff077224 */ /* 0x000fe400078e00ff */
[----:B0-----:R-:W-:-:S04]  /*0af0*/  @!P1 IMAD.WIDE.U32 R8, R3, R15, R6 ;  /* 0x0000000f03089225 */ /* 0x001fc800078e0006 */
[----:B------:R-:W-:Y:S02]  /*0b00*/  @!P1 IMAD.MOV.U32 R16, RZ, RZ, R8 ;  /* 0x000000ffff109224 */ /* 0x000fe400078e0008 */
[----:B-1----:R-:W-:-:S04]  /*0b10*/  IMAD.WIDE.U32 R10, R0, UR4, RZ ;  /* 0x00000004000a7c25 */ /* 0x002fc8000f8e00ff */
[----:B------:R-:W-:Y:S01]  /*0b20*/  IMAD R3, R0, UR5, RZ ;  /* 0x0000000500037c24 */ /* 0x000fe2000f8e02ff */
[----:B------:R0:W-:Y:S01]  /*0b30*/  STL.64 [R1], R10 ;  /* 0x0000000a01007387 */ /* 0x0001e20000100a00 */
[----:B------:R-:W-:Y:S02]  /*0b40*/  @!P1 IMAD.MOV.U32 R17, RZ, RZ, R9 ;  /* 0x000000ffff119224 */ /* 0x000fe400078e0009 */
[----:B------:R-:W-:Y:S01]  /*0b50*/  IMAD.IADD R0, R11, 0x1, R3 ;  /* 0x000000010b007824 */ /* 0x000fe200078e0203 */
[----:B------:R-:W-:Y:S06]  /*0b60*/  @P0 BRA `(.L_x_9) ;  /* 0x0000000000280947 */ /* 0x000fec0003800000 */
[----:B------:R-:W-:Y:S01]  /*0b70*/  UIMAD.WIDE.U32 UR4, UR40, 0x24924925, URZ ;  /* 0x24924925280478a5 */ /* 0x000fe2000f8e003f */
[----:B------:R-:W-:Y:S01]  /*0b80*/  IADD3 R16, P0, R16, R10, RZ ;  /* 0x0000000a10107210 */ /* 0x000fe20007f1e0ff */
[----:B------:R-:W-:Y:S02]  /*0b90*/  UISETP.GE.U32.AND UP0, UPT, UR40, 0x7, UPT ;  /* 0x000000072800788c */ /* 0x000fe4000bf06070 */
[----:B------:R-:W-:Y:S02]  /*0ba0*/  UIADD3 UR4, -UR5, UR40, URZ ;  /* 0x0000002805047290 */ /* 0x000fe4000fffe13f */
[----:B------:R-:W-:Y:S01]  /*0bb0*/  IMAD.X R17, R0, 0x1, R17, P0 ;  /* 0x0000000100117824 */ /* 0x000fe200000e0611 */
[----:B------:R-:W-:Y:S01]  /*0bc0*/  UMOV UR39, URZ ;  /* 0x0000003f00277c82 */ /* 0x000fe20008000000 */
[----:B------:R-:W-:-:S04]  /*0bd0*/  ULEA.HI UR4, UR4, UR5, URZ, 0x1f ;  /* 0x0000000504047291 */ /* 0x000fc8000f8ff83f */
[----:B------:R-:W-:-:S04]  /*0be0*/  USHF.R.U32.HI UR4, URZ, 0x2, UR4 ;  /* 0x000000023f047899 */ /* 0x000fc80008011604 */
[----:B------:R-:W-:Y:S02]  /*0bf0*/  @UP0 ULOP3.LUT UR39, UR4, 0x1, URZ, 0xc0, !UPT ;  /* 0x0000000104270892 */ /* 0x000fe4000f8ec03f */
[----:B------:R-:W-:-:S12]  /*0c00*/  UIMAD UR38, UR4, -0x7, UR40 ;  /* 0xfffffff9042678a4 */ /* 0x000fd8000f8e0228 */
.L_x_9:
[----:B------:R-:W-:Y:S01]  /*0c10*/  ISETP.GE.U32.AND P0, PT, R16, UR8, PT ;  /* 0x0000000810007c0c */ /* 0x000fe2000bf06070 */
[----:B------:R-:W-:Y:S01]  /*0c20*/  IMAD.MOV.U32 R22, RZ, RZ, -0x1 ;  /* 0xffffffffff167424 */ /* 0x000fe200078e00ff */
[----:B------:R-:W-:Y:S01]  /*0c30*/  PRMT R3, RZ, 0x7610, R3 ;  /* 0x00007610ff037816 */ /* 0x000fe20000000003 */
[----:B------:R-:W-:Y:S01]  /*0c40*/  IMAD.MOV.U32 R18, RZ, RZ, -0x1 ;  /* 0xffffffffff127424 */ /* 0x000fe200078e00ff */
[----:B------:R-:W-:Y:S01]  /*0c50*/  ISETP.GE.U32.AND.EX P0, PT, R17, UR9, PT, P0 ;  /* 0x0000000911007c0c */ /* 0x000fe2000bf06100 */
[----:B------:R-:W-:-:S12]  /*0c60*/  IMAD.MOV.U32 R19, RZ, RZ, -0x1 ;  /* 0xffffffffff137424 */ /* 0x000fd800078e00ff */
[----:B------:R-:W-:Y:S05]  /*0c70*/  @P0 BRA `(.L_x_10) ;  /* 0x0000000400580947 */ /* 0x000fea0003800000 */
[----:B------:R-:W1:Y:S01]  /*0c80*/  LDC.64 R20, c[0x0][0x628] ;  /* 0x00018a00ff147b82 */ /* 0x000e620000000a00 */
[----:B------:R-:W-:Y:S02]  /*0c90*/  IMAD.MOV.U32 R8, RZ, RZ, R16 ;  /* 0x000000ffff087224 */ /* 0x000fe400078e0010 */
[----:B------:R-:W-:-:S05]  /*0ca0*/  IMAD.MOV.U32 R9, RZ, RZ, R17 ;  /* 0x000000ffff097224 */ /* 0x000fca00078e0011 */
[----:B------:R-:W2:Y:S08]  /*0cb0*/  LDC R18, c[0x0][0x630] ;  /* 0x00018c00ff127b82 */ /* 0x000eb00000000800 */
[----:B------:R-:W3:Y:S01]  /*0cc0*/  LDC.64 R24, c[0x0][0x620] ;  /* 0x00018800ff187b82 */ /* 0x000ee20000000a00 */
[----:B-1----:R-:W-:-:S04]  /*0cd0*/  ISETP.NE.U32.AND P0, PT, R20, RZ, PT ;  /* 0x000000ff1400720c */ /* 0x002fc80003f05070 */
[----:B------:R-:W-:-:S13]  /*0ce0*/  ISETP.NE.AND.EX P0, PT, R21, RZ, PT, P0 ;  /* 0x000000ff1500720c */ /* 0x000fda0003f05300 */
[----:B--23--:R-:W-:Y:S05]  /*0cf0*/  @!P0 BRA `(.L_x_11) ;  /* 0x0000000000288947 */ /* 0x00cfea0003800000 */
[----:B------:R-:W1:Y:S02]  /*0d00*/  LDC R3, c[0x0][0x634] ;  /* 0x00018d00ff037b82 */ /* 0x000e640000000800 */
[----:B-1----:R-:W-:-:S05]  /*0d10*/  IADD3 R3, P0, R16, R3, RZ ;  /* 0x0000000310037210 */ /* 0x002fca0007f1e0ff */
[----:B------:R-:W-:-:S04]  /*0d20*/  IMAD.X R19, RZ, RZ, R17, P0 ;  /* 0x000000ffff137224 */ /* 0x000fc800000e0611 */
[----:B------:R-:W-:-:S04]  /*0d30*/  IMAD.WIDE.U32 R8, R19, R20, RZ ;  /* 0x0000001413087225 */ /* 0x000fc800078e00ff */
[----:B0-----:R-:W-:-:S04]  /*0d40*/  IMAD.WIDE.U32 R10, P0, R3, R21, R8 ;  /* 0x00000015030a7225 */ /* 0x001fc80007800008 */
[----:B------:R-:W-:-:S04]  /*0d50*/  IMAD.WIDE.U32 R8, R3, R20, RZ ;  /* 0x0000001403087225 */ /* 0x000fc800078e00ff */
[----:B------:R-:W-:Y:S01]  /*0d60*/  IMAD.X R13, RZ, RZ, RZ, P0 ;  /* 0x000000ffff0d7224 */ /* 0x000fe200000e06ff */
[----:B------:R-:W-:Y:S01]  /*0d70*/  IADD3 RZ, P0, R9, R10, RZ ;  /* 0x0000000a09ff7210 */ /* 0x000fe20007f1e0ff */
[----:B------:R-:W-:-:S04]  /*0d80*/  IMAD.MOV.U32 R12, RZ, RZ, R11 ;  /* 0x000000ffff0c7224 */ /* 0x000fc800078e000b */
[----:B------:R-:W-:-:S08]  /*0d90*/  IMAD.WIDE.U32.X R8, R19, R21, R12, P0 ;  /* 0x0000001513087225 */ /* 0x000fd000000e040c */
.L_x_11:
[-CC-:B------:R-:W-:Y:S01]  /*0da0*/  SHF.R.U64 R30, R8, R18.reuse, R9.reuse ;  /* 0x00000012081e7219 */ /* 0x180fe20000001209 */
[----:B------:R-:W1:Y:S01]  /*0db0*/  LDC R12, c[0x0][0x618] ;  /* 0x00018600ff0c7b82 */ /* 0x000e620000000800 */
[----:B------:R-:W-:Y:S01]  /*0dc0*/  SHF.R.U32.HI R7, RZ, R18, R9 ;  /* 0x00000012ff077219 */ /* 0x000fe20000011609 */
[----:B------:R-:W-:Y:S01]  /*0dd0*/  ULDC UR4, c[0x0][0x150] ;  /* 0x0000540000047ab9 */ /* 0x000fe20000000800 */
[----:B0-----:R-:W-:Y:S02]  /*0de0*/  IADD3 R11, P0, RZ, -R30, RZ ;  /* 0x8000001eff0b7210 */ /* 0x001fe40007f1e0ff */
[----:B------:R-:W-:-:S03]  /*0df0*/  I2FP.F32.U32 R3, R6 ;  /* 0x0000000600037245 */ /* 0x000fc60000201000 */
[----:B------:R-:W0:Y:S01]  /*0e00*/  LDC.64 R26, c[0x0][0x640] ;  /* 0x00019000ff1a7b82 */ /* 0x000e220000000a00 */
[----:B------:R-:W-:Y:S02]  /*0e10*/  IMAD.X R13, RZ, RZ, ~R7, P0 ;  /* 0x000000ffff0d7224 */ /* 0x000fe400000e0e07 */
[----:B------:R-:W-:Y:S01]  /*0e20*/  FMUL R3, R3, UR4 ;  /* 0x0000000403037c20 */ /* 0x000fe20008400000 */
[----:B------:R-:W-:Y:S01]  /*0e30*/  IMAD.WIDE.U32 R8, R11, R24, R16 ;  /* 0x000000180b087225 */ /* 0x000fe200078e0010 */
[----:B------:R-:W-:-:S03]  /*0e40*/  ULDC UR4, c[0x0][0x154] ;  /* 0x0000550000047ab9 */ /* 0x000fc60000000800 */
[----:B------:R-:W-:Y:S01]  /*0e50*/  IMAD R10, R13, R24, RZ ;  /* 0x000000180d0a7224 */ /* 0x000fe200078e02ff */
[----:B------:R-:W2:Y:S01]  /*0e60*/  LDC R7, c[0x0][0x144] ;  /* 0x00005100ff077b82 */ /* 0x000ea20000000800 */
[----:B------:R-:W3:Y:S02]  /*0e70*/  F2I.U32.TRUNC.NTZ R3, R3 ;  /* 0x0000000300037305 */ /* 0x000ee4000020f000 */
[----:B------:R-:W-:-:S04]  /*0e80*/  IMAD R11, R11, R25, R10 ;  /* 0x000000190b0b7224 */ /* 0x000fc800078e020a */
[----:B------:R-:W-:Y:S01]  /*0e90*/  IMAD.IADD R9, R9, 0x1, R11 ;  /* 0x0000000109097824 */ /* 0x000fe200078e020b */
[----:B------:R-:W4:Y:S01]  /*0ea0*/  LDC R18, c[0x0][0x608] ;  /* 0x00018200ff127b82 */ /* 0x000f220000000800 */
[----:B------:R-:W-:-:S03]  /*0eb0*/  IMAD.MOV.U32 R11, RZ, RZ, -0x1 ;  /* 0xffffffffff0b7424 */ /* 0x000fc600078e00ff */
[-C--:B-1----:R-:W-:Y:S02]  /*0ec0*/  SHF.R.U64 R22, R8, R12.reuse, R9 ;  /* 0x0000000c08167219 */ /* 0x082fe40000001209 */
[----:B------:R-:W-:Y:S02]  /*0ed0*/  I2FP.F32.U32 R8, R15 ;  /* 0x0000000f00087245 */ /* 0x000fe40000201000 */
[----:B------:R-:W1:Y:S01]  /*0ee0*/  LDC R24, c[0x0][0x658] ;  /* 0x00019600ff187b82 */ /* 0x000e620000000800 */
[----:B0-----:R-:W-:Y:S01]  /*0ef0*/  ISETP.NE.U32.AND P0, PT, R26, RZ, PT ;  /* 0x000000ff1a00720c */ /* 0x001fe20003f05070 */
[----:B---3--:R-:W-:Y:S01]  /*0f00*/  IMAD.MOV R10, RZ, RZ, -R3 ;  /* 0x000000ffff0a7224 */ /* 0x008fe200078e0a03 */
[----:B------:R-:W-:Y:S01]  /*0f10*/  SHF.R.U32.HI R9, RZ, R12, R9 ;  /* 0x0000000cff097219 */ /* 0x000fe20000011609 */
[----:B------:R-:W-:Y:S01]  /*0f20*/  FMUL R8, R8, UR4 ;  /* 0x0000000408087c20 */ /* 0x000fe20008400000 */
[----:B------:R-:W-:-:S03]  /*0f30*/  ISETP.NE.AND.EX P0, PT, R27, RZ, PT, P0 ;  /* 0x000000ff1b00720c */ /* 0x000fc60003f05300 */
[----:B------:R-:W0:Y:S01]  /*0f40*/  LDC R20, c[0x0][0x148] ;  /* 0x00005200ff147b82 */ /* 0x000e220000000800 */
[----:B--2---:R-:W-:-:S07]  /*0f50*/  IMAD R3, R7, R10, R6 ;  /* 0x0000000a07037224 */ /* 0x004fce00078e0206 */
[----:B------:R-:W2:Y:S01]  /*0f60*/  LDC R21, c[0x0][0x600] ;  /* 0x00018000ff157b82 */ /* 0x000ea20000000800 */
[-CC-:B----4-:R-:W-:Y:S02]  /*0f70*/  SHF.R.U64 R32, R22, R18.reuse, R9.reuse ;  /* 0x0000001216207219 */ /* 0x190fe40000001209 */
[----:B------:R-:W-:Y:S01]  /*0f80*/  SHF.R.U32.HI R7, RZ, R18, R9 ;  /* 0x00000012ff077219 */ /* 0x000fe20000011609 */
[----:B------:R-:W-:Y:S01]  /*0f90*/  IMAD.MOV.U32 R9, RZ, RZ, 0x1 ;  /* 0x00000001ff097424 */ /* 0x000fe200078e00ff */
[----:B------:R3:W4:Y:S03]  /*0fa0*/  F2I.U32.TRUNC.NTZ R18, R8 ;  /* 0x0000000800127305 */ /* 0x000726000020f000 */
[----:B------:R-:W0:Y:S01]  /*0fb0*/  LDC R25, c[0x0][0x648] ;  /* 0x00019200ff197b82 */ /* 0x000e220000000800 */
[-C--:B-1----:R-:W-:Y:S02]  /*0fc0*/  SHF.L.U32 R6, R11, R24.reuse, RZ ;  /* 0x000000180b067219 */ /* 0x082fe400000006ff */
[----:B------:R-:W-:-:S02]  /*0fd0*/  SHF.R.U64 R34, R32, R24, R7 ;  /* 0x0000001820227219 */ /* 0x000fc40000001207 */
[----:B------:R-:W-:Y:S02]  /*0fe0*/  LOP3.LUT R13, RZ, R6, RZ, 0x33, !PT ;  /* 0x00000006ff0d7212 */ /* 0x000fe400078e33ff */
[-C--:B------:R-:W-:Y:S01]  /*0ff0*/  SHF.R.U32.HI R7, RZ, R24.reuse, R7 ;  /* 0x00000018ff077219 */ /* 0x080fe20000011607 */
[----:B------:R-:W1:Y:S01]  /*1000*/  LDC R29, c[0x0][0x638] ;  /* 0x00018e00ff1d7b82 */ /* 0x000e620000000800 */
[----:B------:R-:W-:Y:S01]  /*1010*/  SHF.L.U32 R12, R9, R24, RZ ;  /* 0x00000018090c7219 */ /* 0x000fe200000006ff */
[----:B------:R-:W-:-:S06]  /*1020*/  IMAD.MOV.U32 R6, RZ, RZ, R34 ;  /* 0x000000ffff067224 */ /* 0x000fcc00078e0022 */
[----:B------:R-:W0:Y:S01]  /*1030*/  LDC R28, c[0x0][0x610] ;  /* 0x00018400ff1c7b82 */ /* 0x000e220000000800 */
[----:B---34-:R-:W-:Y:S05]  /*1040*/  @!P0 BRA `(.L_x_12) ;  /* 0x0000000000288947 */ /* 0x018fea0003800000 */
[----:B------:R-:W3:Y:S02]  /*1050*/  LDC R11, c[0x0][0x64c] ;  /* 0x00019300ff0b7b82 */ /* 0x000ee40000000800 */
[----:B---3--:R-:W-:-:S05]  /*1060*/  IADD3 R11, P0, R34, R11, RZ ;  /* 0x0000000b220b7210 */ /* 0x008fca0007f1e0ff */
[----:B------:R-:W-:-:S04]  /*1070*/  IMAD.X R19, RZ, RZ, R7, P0 ;  /* 0x000000ffff137224 */ /* 0x000fc800000e0607 */
[----:B------:R-:W-:-:S04]  /*1080*/  IMAD.WIDE.U32 R6, R19, R26, RZ ;  /* 0x0000001a13067225 */ /* 0x000fc800078e00ff */
[----:B------:R-:W-:-:S04]  /*1090*/  IMAD.WIDE.U32 R8, P0, R11, R27, R6 ;  /* 0x0000001b0b087225 */ /* 0x000fc80007800006 */
[----:B------:R-:W-:-:S04]  /*10a0*/  IMAD.WIDE.U32 R6, R11, R26, RZ ;  /* 0x0000001a0b067225 */ /* 0x000fc800078e00ff */
[----:B------:R-:W-:Y:S01]  /*10b0*/  IMAD.X R11, RZ, RZ, RZ, P0 ;  /* 0x000000ffff0b7224 */ /* 0x000fe200000e06ff */
[----:B------:R-:W-:Y:S01]  /*10c0*/  IADD3 RZ, P0, R7, R8, RZ ;  /* 0x0000000807ff7210 */ /* 0x000fe20007f1e0ff */
[----:B------:R-:W-:-:S04]  /*10d0*/  IMAD.MOV.U32 R10, RZ, RZ, R9 ;  /* 0x000000ffff0a7224 */ /* 0x000fc800078e0009 */
[----:B------:R-:W-:-:S08]  /*10e0*/  IMAD.WIDE.U32.X R6, R19, R27, R10, P0 ;  /* 0x0000001b13067225 */ /* 0x000fd000000e040a */
.L_x_12:
[----:B0-----:R-:W-:Y:S01]  /*10f0*/  SHF.R.U64 R6, R6, R25, R7 ;  /* 0x0000001906067219 */ /* 0x001fe20000001207 */
[----:B--2---:R-:W-:Y:S01]  /*1100*/  VIADD R7, R21, 0xffffffff ;  /* 0xffffffff15077836 */ /* 0x004fe20000000000 */
[----:B------:R-:W-:Y:S01]  /*1110*/  LOP3.LUT R13, R32, R13, RZ, 0xc0, !PT ;  /* 0x0000000d200d7212 */ /* 0x000fe200078ec0ff */
[----:B------:R-:W-:Y:S02]  /*1120*/  IMAD.MOV R18, RZ, RZ, -R18 ;  /* 0x000000ffff127224 */ /* 0x000fe400078e0a12 */
[----:B------:R-:W-:Y:S01]  /*1130*/  IMAD.MOV R8, RZ, RZ, -R6 ;  /* 0x000000ffff087224 */ /* 0x000fe200078e0a06 */
[----:B------:R-:W-:Y:S01]  /*1140*/  LOP3.LUT R7, R22, R7, RZ, 0xc0, !PT ;  /* 0x0000000716077212 */ /* 0x000fe200078ec0ff */
[----:B------:R-:W-:Y:S02]  /*1150*/  IMAD R12, R12, R6, R13 ;  /* 0x000000060c0c7224 */ /* 0x000fe400078e020d */
[----:B------:R-:W-:Y:S02]  /*1160*/  @P1 IMAD R3, R20, R18, R15 ;  /* 0x0000001214031224 */ /* 0x000fe400078e020f */
[----:B-1----:R-:W-:-:S02]  /*1170*/  IMAD R6, R8, R29, R34 ;  /* 0x0000001d08067224 */ /* 0x002fc400078e0222 */
[----:B------:R-:W-:Y:S02]  /*1180*/  IMAD R22, R12, R28, R3 ;  /* 0x0000001c0c167224 */ /* 0x000fe400078e0203 */
[----:B------:R-:W-:Y:S02]  /*1190*/  IMAD R7, R6, R21, R7 ;  /* 0x0000001506077224 */ /* 0x000fe400078e0207 */
[----:B------:R-:W-:Y:S02]  /*11a0*/  IMAD.MOV.U32 R3, RZ, RZ, 0x1 ;  /* 0x00000001ff037424 */ /* 0x000fe400078e00ff */
[----:B------:R-:W-:Y:S01]  /*11b0*/  IMAD.MOV.U32 R19, RZ, RZ, R30 ;  /* 0x000000ffff137224 */ /* 0x000fe200078e001e */
[----:B------:R-:W-:Y:S02]  /*11c0*/  SEL R18, R7, R22, !P1 ;  /* 0x0000001607127207 */ /* 0x000fe40004800000 */
[----:B------:R-:W-:-:S07]  /*11d0*/  SEL R22, R22, R7, !P1 ;  /* 0x0000000716167207 */ /* 0x000fce0004800000 */
.L_x_10:
[----:B------:R-:W-:Y:S05]  /*11e0*/  @!P2 BRA `(.L_x_13) ;  /* 0x000000540088a947 */ /* 0x000fea0003800000 */
[----:B------:R-:W-:-:S13]  /*11f0*/  ISETP.GT.U32.AND P0, PT, R31, 0x1, PT ;  /* 0x000000011f00780c */ /* 0x000fda0003f04070 */
[----:B------:R-:W-:Y:S05]  /*1200*/  @P0 EXIT ;  /* 0x000000000000094d */ /* 0x000fea0003800000 */
.L_x_14:
[----:B------:R-:W-:-:S08]  /*1210*/  NOP ;  /* 0x0000000000007918 */ /* 0x000fd00000000000 */
[----:B------:R-:W1:Y:S02]  /*1220*/  USETMAXREG.TRY_ALLOC.CTAPOOL UP0, 0xe8 ;  /* 0x000000e8000079c8 */ /* 0x000e640008000600 */
[----:B-1----:R-:W-:-:S13]  /*1230*/  PLOP3.LUT P0, PT, PT, PT, UP0, 0x80, 0x0 ;  /* 0x000000000000781c */ /* 0x002fda0003f0f008 */
[----:B------:R-:W-:Y:S05]  /*1240*/  @!P0 BRA `(.L_x_14) ;  /* 0xfffffffc00f08947 */ /* 0x000fea000383ffff */
[----:B------:R-:W-:-:S13]  /*1250*/  LOP3.LUT P0, RZ, R3, 0xff, RZ, 0xc0, !PT ;  /* 0x000000ff03ff7812 */ /* 0x000fda000780c0ff */
[----:B------:R-:W-:Y:S05]  /*1260*/  @!P0 EXIT ;  /* 0x000000000000894d */ /* 0x000fea0003800000 */
[----:B------:R-:W2:Y:S01]  /*1270*/  LDL.64 R8, [R1] ;  /* 0x0000000001087983 */ /* 0x000ea20000100a00 */
[----:B------:R-:W-:Y:S01]  /*1280*/  SHF.R.S32.HI R4, RZ, 0x1f, R5 ;  /* 0x0000001fff047819 */ /* 0x000fe20000011405 */
[----:B------:R-:W1:Y:S01]  /*1290*/  S2UR UR4, SR_CgaCtaId ;  /* 0x00000000000479c3 */ /* 0x000e620000008800 */
[----:B------:R-:W-:Y:S01]  /*12a0*/  UISETP.LT.AND UP0, UPT, UR40, 0x1, UPT ;  /* 0x000000012800788c */ /* 0x000fe2000bf01270 */
[----:B------:R-:W-:Y:S01]  /*12b0*/  LOP3.LUT R102, R23, 0x1, RZ, 0xfc, !PT ;  /* 0x0000000117667812 */ /* 0x000fe200078efcff */
[----:B------:R-:W-:Y:S01]  /*12c0*/  UIADD3 UR5, UR43, -0x1, URZ ;  /* 0xffffffff2b057890 */ /* 0x000fe2000fffe03f */
[CC--:B------:R-:W-:Y:S01]  /*12d0*/  LEA.HI R3, R4.reuse, R5.reuse, RZ, 0x2 ;  /* 0x0000000504037211 */ /* 0x0c0fe200078f10ff */
[----:B------:R-:W-:Y:S01]  /*12e0*/  USEL UR42, UR40, 0x1, UP0 ;  /* 0x00000001282a7887 */ /* 0x000fe20008000000 */
[----:B------:R-:W-:Y:S01]  /*12f0*/  LEA.HI R4, R4, R5, RZ, 0x5 ;  /* 0x0000000504047211 */ /* 0x000fe200078f28ff */
[----:B------:R-:W-:Y:S01]  /*1300*/  UMOV UR41, 0x400 ;  /* 0x0000040000297882 */ /* 0x000fe20000000000 */
[--C-:B------:R-:W-:Y:S01]  /*1310*/  SHF.R.S32.HI R90, RZ, 0x2, R3.reuse ;  /* 0x00000002ff5a7819 */ /* 0x100fe20000011403 */
[----:B------:R-:W3:Y:S01]  /*1320*/  LDC R96, c[0x0][0x658] ;  /* 0x00019600ff607b82 */ /* 0x000ee20000000800 */
[----:B------:R-:W-:Y:S01]  /*1330*/  SHF.R.S32.HI R7, RZ, 0x1f, R3 ;  /* 0x0000001fff077819 */ /* 0x000fe20000011403 */
[----:B------:R-:W-:Y:S01]  /*1340*/  UISETP.NE.AND UP0, UPT, UR5, URZ, UPT ;  /* 0x0000003f0500728c */ /* 0x000fe2000bf05270 */
[----:B------:R-:W-:Y:S01]  /*1350*/  LOP3.LUT R6, R3, 0xfffffffc, RZ, 0xc0, !PT ;  /* 0xfffffffc03067812 */ /* 0x000fe200078ec0ff */
[----:B------:R-:W-:Y:S01]  /*1360*/  ULDC UR6, c[0x0][0x284] ;  /* 0x0000a10000067ab9 */ /* 0x000fe20000000800 */
[----:B------:R-:W-:Y:S01]  /*1370*/  LEA.HI R7, R7, R90, RZ, 0x3 ;  /* 0x0000005a07077211 */ /* 0x000fe200078f18ff */
[----:B------:R-:W-:Y:S01]  /*1380*/  USHF.L.U32 UR45, UR40, 0x1, URZ ;  /* 0x00000001282d7899 */ /* 0x000fe2000800063f */
[----:B------:R-:W-:Y:S01]  /*1390*/  SHF.R.S32.HI R3, RZ, 0x5, R4 ;  /* 0x00000005ff037819 */ /* 0x000fe20000011404 */
[----:B------:R-:W4:Y:S01]  /*13a0*/  LDC.64 R94, c[0x0][0x5c8] ;  /* 0x00017200ff5e7b82 */ /* 0x000f220000000a00 */
[----:B------:R-:W-:Y:S01]  /*13b0*/  LOP3.LUT R7, R7, 0xfffffff8, RZ, 0xc0, !PT ;  /* 0xfffffff807077812 */ /* 0x000fe200078ec0ff */
[----:B------:R-:W-:Y:S01]  /*13c0*/  IMAD.IADD R6, R5, 0x1, -R6 ;  /* 0x0000000105067824 */ /* 0x000fe200078e0a06 */
[----:B------:R-:W-:Y:S01]  /*13d0*/  UIADD3 UR42, -UR42, UR40, URZ ;  /* 0x000000282a2a7290 */ /* 0x000fe2000fffe13f */
[----:B------:R-:W-:-:S02]  /*13e0*/  IMAD.MOV.U32 R5, RZ, RZ, 0x1 ;  /* 0x00000001ff057424 */ /* 0x000fc400078e00ff */
[----:B------:R-:W-:Y:S01]  /*13f0*/  IMAD.IADD R90, R90, 0x1, -R7 ;  /* 0x000000015a5a7824 */ /* 0x000fe200078e0a07 */
[----:B-1----:R-:W-:Y:S01]  /*1400*/  ULEA UR41, UR4, UR41, 0x18 ;  /* 0x0000002904297291 */ /* 0x002fe2000f8ec03f */
[----:B------:R-:W1:Y:S01]  /*1410*/  LDC R97, c[0x0][0x288] ;  /* 0x0000a200ff617b82 */ /* 0x000e620000000800 */
[----:B------:R-:W-:Y:S01]  /*1420*/  USHF.L.U32 UR4, UR5, 0x3, URZ ;  /* 0x0000000305047899 */ /* 0x000fe2000800063f */
[--C-:B------:R-:W-:Y:S01]  /*1430*/  IMAD R101, R3, -0x10, -R90.reuse ;  /* 0xfffffff003657824 */ /* 0x100fe200078e0a5a */
[--C-:B------:R-:W-:Y:S01]  /*1440*/  SHF.R.S32.HI R91, RZ, 0x1f, R90.reuse ;  /* 0x0000001fff5b7819 */ /* 0x100fe2000001145a */
[----:B------:R-:W-:Y:S01]  /*1450*/  USEL UR5, URZ, 0x1, UP0 ;  /* 0x000000013f057887 */ /* 0x000fe20008000000 */
[----:B------:R-:W-:Y:S01]  /*1460*/  IMAD.SHL.U32 R92, R6, 0x2, RZ ;  /* 0x00000002065c7824 */ /* 0x000fe200078e00ff */
[----:B------:R-:W-:Y:S01]  /*1470*/  UIADD3 UR46, UR41, 0x80, URZ ;  /* 0x00000080292e7890 */ /* 0x000fe2000fffe03f */
[----:B------:R-:W-:Y:S01]  /*1480*/  VIADD R101, R101, UR6 ;  /* 0x0000000665657c36 */ /* 0x000fe20008000000 */
[----:B------:R-:W0:Y:S01]  /*1490*/  LDC R99, c[0x0][0x600] ;  /* 0x00018000ff637b82 */ /* 0x000e220000000800 */
[----:B------:R-:W-:Y:S01]  /*14a0*/  IMAD.WIDE R90, R3, 0x10, R90 ;  /* 0x00000010035a7825 */ /* 0x000fe200078e025a */
[----:B------:R-:W-:Y:S01]  /*14b0*/  ULOP3.LUT UR4, UR4, 0x8, URZ, 0xc0, !UPT ;  /* 0x0000000804047892 */ /* 0x000fe2000f8ec03f */
[----:B------:R-:W-:Y:S01]  /*14c0*/  SHF.R.S32.HI R93, RZ, 0x1f, R92 ;  /* 0x0000001fff5d7819 */ /* 0x000fe2000001145c */
[----:B------:R-:W-:Y:S01]  /*14d0*/  ULEA UR43, UR43, UR46, 0x3 ;  /* 0x0000002e2b2b7291 */ /* 0x000fe2000f8e183f */
[----:B------:R-:W-:Y:S01]  /*14e0*/  IMAD.MOV.U32 R3, RZ, RZ, -0x1 ;  /* 0xffffffffff037424 */ /* 0x000fe200078e00ff */
[----:B------:R-:W-:Y:S01]  /*14f0*/  ULOP3.LUT UR47, UR4, 0x8, URZ, 0x3c, !UPT ;  /* 0x00000008042f7892 */ /* 0x000fe2000f8e3c3f */
[----:B------:R-:W-:Y:S01]  /*1500*/  IMAD.U32 R103, RZ, RZ, UR5 ;  /* 0x00000005ff677e24 */ /* 0x000fe2000f8e00ff */
[C---:B----4-:R-:W-:Y:S01]  /*1510*/  SHF.L.U64.HI R95, R94.reuse, 0x3, R95 ;  /* 0x000000035e5f7819 */ /* 0x050fe2000001025f */
[----:B------:R-:W-:Y:S01]  /*1520*/  IMAD.SHL.U32 R94, R94, 0x8, RZ ;  /* 0x000000085e5e7824 */ /* 0x000fe200078e00ff */
[-C--:B---3--:R-:W-:Y:S01]  /*1530*/  SHF.L.U32 R3, R3, R96.reuse, RZ ;  /* 0x0000006003037219 */ /* 0x088fe200000006ff */
[----:B------:R-:W-:Y:S01]  /*1540*/  ULOP3.LUT UR44, UR4, 0x18, URZ, 0x3c, !UPT ;  /* 0x00000018042c7892 */ /* 0x000fe2000f8e3c3f */
[----:B------:R-:W-:-:S02]  /*1550*/  SHF.L.U32 R96, R5, R96, RZ ;  /* 0x0000006005607219 */ /* 0x000fc400000006ff */
[----:B------:R-:W-:Y:S01]  /*1560*/  LOP3.LUT R100, RZ, R3, RZ, 0x33, !PT ;  /* 0x00000003ff647212 */ /* 0x000fe200078e33ff */
[----:B-1----:R-:W-:Y:S02]  /*1570*/  IMAD R97, R6, -0x2, R97 ;  /* 0xfffffffe06617824 */ /* 0x002fe400078e0261 */
[----:B0-----:R-:W-:Y:S01]  /*1580*/  VIADD R99, R99, 0xffffffff ;  /* 0xffffffff63637836 */ /* 0x001fe20000000000 */
[----:B--2---:R-:W-:-:S07]  /*1590*/  SHF.L.U64.HI R98, R8, 0x1, R0 ;  /* 0x0000000108627819 */ /* 0x004fce0000010200 */
.L_x_162:
[----:B------:R-:W-:-:S04]  /*15a0*/  SHF.L.U32 R0, R103, 0x1f, RZ ;  /* 0x0000001f67007819 */ /* 0x000fc800000006ff */
[----:B------:R-:W0:Y:S02]  /*15b0*/  SYNCS.PHASECHK.TRANS64.TRYWAIT P0, [UR43+-0x8], R0 ;  /* 0xfffff800ff0075a7 */ /* 0x000e24000800016b */
[----:B01-34-:R-:W-:Y:S05]  /*15c0*/  @!P0 BRA `(.L_x_15) ;  /* 0x0000006000ec8947 */ /* 0x01bfea0003800000 */
.L_x_187:
[----:B------:R-:W-:Y:S02]  /*15d0*/  ULDC UR4, c[0x0][0x28c] ;  /* 0x0000a30000047ab9 */ /* 0x000fe40000000800 */
[----:B------:R-:W-:-:S13]  /*15e0*/  ISETP.LT.AND P0, PT, RZ, UR4, PT ;  /* 0x00000004ff007c0c */ /* 0x000fda000bf01270 */
[----:B------:R-:W-:Y:S05]  /*15f0*/  @P0 BRA `(.L_x_16) ;  /* 0x0000000000400947 */ /* 0x000fea0003800000 */
[----:B0-----:R-:W-:Y:S01]  /*1600*/  MOV R0, 0x0 ;  /* 0x0000000000007802 */ /* 0x001fe20000000f00 */
[----:B------:R-:W-:Y:S01]  /*1610*/  ULDC.64 UR4, c[0x4][0x68] ;  /* 0x01001a0000047ab9 */ /* 0x000fe20000000a00 */
[----:B------:R-:W-:Y:S01]  /*1620*/  ULDC.64 UR6, c[0x4][0x8] ;  /* 0x0100020000067ab9 */ /* 0x000fe20000000a00 */
[----:B------:R-:W-:Y:S01]  /*1630*/  IMAD.U32 R4, RZ, RZ, UR4 ;  /* 0x00000004ff047e24 */ /* 0x000fe2000f8e00ff */
[----:B------:R0:W1:Y:S01]  /*1640*/  LDC.64 R14, c[0x4][R0] ;  /* 0x01000000000e7b82 */ /* 0x0000620000000a00 */
[----:B------:R-:W-:Y:S01]  /*1650*/  IMAD.U32 R5, RZ, RZ, UR5 ;  /* 0x00000005ff057e24 */ /* 0x000fe2000f8e00ff */
[----:B------:R-:W-:Y:S01]  /*1660*/  ULDC.64 UR4, c[0x4][0x70] ;  /* 0x01001c0000047ab9 */ /* 0x000fe20000000a00 */
[----:B------:R-:W-:Y:S02]  /*1670*/  IMAD.U32 R10, RZ, RZ, UR6 ;  /* 0x00000006ff0a7e24 */ /* 0x000fe4000f8e00ff */
[----:B------:R-:W-:Y:S02]  /*1680*/  IMAD.U32 R6, RZ, RZ, UR4 ;  /* 0x00000004ff067e24 */ /* 0x000fe4000f8e00ff */
[----:B------:R-:W-:-:S02]  /*1690*/  IMAD.U32 R7, RZ, RZ, UR5 ;  /* 0x00000005ff077e24 */ /* 0x000fc4000f8e00ff */
[----:B------:R-:W-:Y:S02]  /*16a0*/  IMAD.U32 R11, RZ, RZ, UR7 ;  /* 0x00000007ff0b7e24 */ /* 0x000fe4000f8e00ff */
[----:B------:R-:W-:Y:S02]  /*16b0*/  IMAD.MOV.U32 R8, RZ, RZ, 0x1e1 ;  /* 0x000001e1ff087424 */ /* 0x000fe400078e00ff */
[----:B------:R-:W-:Y:S02]  /*16c0*/  IMAD.MOV.U32 R12, RZ, RZ, 0x1 ;  /* 0x00000001ff0c7424 */ /* 0x000fe400078e00ff */
[----:B0-----:R-:W-:-:S07]  /*16d0*/  IMAD.MOV.U32 R13, RZ, RZ, RZ ;  /* 0x000000ffff0d7224 */ /* 0x001fce00078e00ff */
[----:B------:R-:W-:-:S07]  /*16e0*/  LEPC R20, `(.L_x_16) ;  /* 0x000000001014794e */ /* 0x000fce0000000000 */
[----:B-1---5:R-:W-:Y:S05]  /*16f0*/  CALL.ABS.NOINC R14 ;  /* 0x000000000e007343 */ /* 0x022fea0003c00000 */
.L_x_16:
[----:B------:R-:W-:-:S13]  /*1700*/  ISETP.NE.AND P0, PT, R102, 0x3, PT ;  /* 0x000000036600780c */ /* 0x000fda0003f05270 */
[----:B------:R-:W-:Y:S05]  /*1710*/  @!P0 BRA `(.L_x_17) ;  /* 0x0000000000048947 */ /* 0x000fea0003800000 */
[----:B------:R-:W-:Y:S01]  /*1720*/  BPT.TRAP 0x1 ;  /* 0x000000040000795c */ /* 0x000fe20000300000 */
.L_x_17:
[----:B0-----:R-:W-:Y:S02]  /*1730*/  IMAD.U32 R3, RZ, RZ, UR38 ;  /* 0x00000026ff037e24 */ /* 0x001fe4000f8e00ff */
[----:B------:R-:W-:-:S03]  /*1740*/  IMAD.U32 R0, RZ, RZ, UR39 ;  /* 0x00000027ff007e24 */ /* 0x000fc6000f8e00ff */
[----:B------:R-:W-:Y:S02]  /*1750*/  LEA R3, R3, UR41, 0x3 ;  /* 0x0000002903037c11 */ /* 0x000fe4000f8e18ff */
[----:B------:R-:W-:-:S04]  /*1760*/  SHF.L.U32 R0, R0, 0x1f, RZ ;  /* 0x0000001f00007819 */ /* 0x000fc800000006ff */
[----:B------:R0:W1:Y:S01]  /*1770*/  SYNCS.PHASECHK.TRANS64.TRYWAIT P1, [R3+URZ], R0 ;  /* 0x00000000030075a7 */ /* 0x000062000802017f */
[----:B------:R-:W-:Y:S05]  /*1780*/  @!P0 BRA `(.L_x_18) ;  /* 0x0000000000048947 */ /* 0x000fea0003800000 */
[----:B------:R-:W-:Y:S01]  /*1790*/  BPT.TRAP 0x1 ;  /* 0x000000040000795c */ /* 0x000fe20000300000 */
.L_x_18:
[----:B------:R-:W-:-:S05]  /*17a0*/  IMAD.U32 R4, RZ, RZ, UR42 ;  /* 0x0000002aff047e24 */ /* 0x000fca000f8e00ff */
[----:B------:R-:W-:Y:S01]  /*17b0*/  ISETP.GE.AND P2, PT, R4, 0x1, PT ;  /* 0x000000010400780c */ /* 0x000fe20003f46270 */
[----:B-1----:R-:W-:-:S12]  /*17c0*/  @P1 BRA `(.L_x_19) ;  /* 0x0000000000081947 */ /* 0x002fd80003800000 */
[----:B------:R-:W1:Y:S02]  /*17d0*/  SYNCS.PHASECHK.TRANS64.TRYWAIT P1, [R3+URZ], R0 ;  /* 0x00000000030075a7 */ /* 0x000e64000802017f */
[----:B-1----:R-:W-:Y:S05]  /*17e0*/  @!P1 BRA `(.L_x_20) ;  /* 0x00000060007c9947 */ /* 0x002fea0003800000 */
.L_x_19:
[----:B------:R-:W-:Y:S05]  /*17f0*/  WARPSYNC.ALL ;  /* 0x0000000000007948 */ /* 0x000fea0003800000 */
[----:B------:R-:W-:Y:S01]  /*1800*/  UIADD3 UR4, UR41, 0x180, URZ ;  /* 0x0000018029047890 */ /* 0x000fe2000fffe03f */
[----:B------:R-:W-:Y:S01]  /*1810*/  WARPGROUP.ARRIVE ;  /* 0x00000000000079c5 */ /* 0x000fe20000000000 */
[----:B------:R-:W-:Y:S02]  /*1820*/  UIADD3 UR5, UR41, 0xe180, URZ ;  /* 0x0000e18029057890 */ /* 0x000fe4000fffe03f */
[----:B------:R-:W-:Y:S02]  /*1830*/  USHF.R.U32.HI UR4, URZ, 0x4, UR4 ;  /* 0x000000043f047899 */ /* 0x000fe40008011604 */
[----:B------:R-:W-:-:S02]  /*1840*/  USHF.R.U32.HI UR5, URZ, 0x4, UR5 ;  /* 0x000000043f057899 */ /* 0x000fc40008011605 */
[----:B------:R-:W-:Y:S02]  /*1850*/  ULOP3.LUT UR4, UR4, 0x3fff, URZ, 0xc0, !UPT ;  /* 0x00003fff04047892 */ /* 0x000fe4000f8ec03f */
[----:B------:R-:W-:Y:S02]  /*1860*/  ULOP3.LUT UR5, UR5, 0x3fff, URZ, 0xc0, !UPT ;  /* 0x00003fff05057892 */ /* 0x000fe4000f8ec03f */
[----:B------:R-:W-:Y:S02]  /*1870*/  ULOP3.LUT UR8, UR4, 0x10000, URZ, 0xfc, !UPT ;  /* 0x0001000004087892 */ /* 0x000fe4000f8efc3f */
[----:B------:R-:W-:Y:S02]  /*1880*/  ULOP3.LUT UR9, UR5, 0x10000, URZ, 0xfc, !UPT ;  /* 0x0001000005097892 */ /* 0x000fe4000f8efc3f */
[----:B------:R-:W-:Y:S02]  /*1890*/  ULEA UR10, UR38, UR8, 0x9 ;  /* 0x00000008260a7291 */ /* 0x000fe4000f8e483f */
[----:B------:R-:W-:Y:S01]  /*18a0*/  ULEA UR11, UR38, UR9, 0xa ;  /* 0x00000009260b7291 */ /* 0x000fe2000f8e503f */
[----:B------:R-:W-:Y:S01]  /*18b0*/  UMOV UR5, 0x40000040 ;  /* 0x4000004000057882 */ /* 0x000fe20000000000 */
[----:B------:R-:W-:-:S03]  /*18c0*/  UMOV UR7, 0x40000040 ;  /* 0x4000004000077882 */ /* 0x000fc60000000000 */
[----:B------:R-:W-:Y:S02]  /*18d0*/  UMOV UR4, UR10 ;  /* 0x0000000a00047c82 */ /* 0x000fe40008000000 */
[----:B------:R-:W-:Y:S02]  /*18e0*/  UMOV UR6, UR11 ;  /* 0x0000000b00067c82 */ /* 0x000fe40008000000 */
[----:B------:R-:W-:Y:S01]  /*18f0*/  HGMMA.64x128x16.F32.BF16 R24, gdesc[UR4], RZ, !UPT, gsb0 ;  /* 0x01e00000041879f0 */ /* 0x000fe2000c0018ff */
[----:B------:R-:W-:Y:S02]  /*1900*/  UIADD3 UR4, UR10, 0x2, URZ ;  /* 0x000000020a047890 */ /* 0x000fe4000fffe03f */
[----:B------:R-:W-:Y:S01]  /*1910*/  UIADD3 UR6, UR11, 0x2, URZ ;  /* 0x000000020b067890 */ /* 0x000fe2000fffe03f */
[----:B------:R-:W-:Y:S01]  /*1920*/  UMOV UR5, 0x40000040 ;  /* 0x4000004000057882 */ /* 0x000fe20000000000 */
[----:B------:R-:W-:Y:S01]  /*1930*/  UMOV UR7, 0x40000040 ;  /* 0x4000004000077882 */ /* 0x000fe20000000000 */
[----:B------:R-:W-:-:S02]  /*1940*/  WARPGROUP.DEPBAR.LE gsb0, 0x0 ;  /* 0x00008000000079c5 */ /* 0x000fc40000010000 */
[----:B------:R-:W-:-:S06]  /*1950*/  WARPGROUP.ARRIVE ;  /* 0x00000000000079c5 */ /* 0x000fcc0000000000 */
[----:B------:R-:W-:Y:S01]  /*1960*/  HGMMA.64x128x16.F32.BF16 R24, gdesc[UR4], R24, gsb0 ;  /* 0x01e00000041879f0 */ /* 0x000fe20008001818 */
[----:B------:R-:W-:Y:S02]  /*1970*/  UIADD3 UR4, UR10, 0x4, URZ ;  /* 0x000000040a047890 */ /* 0x000fe4000fffe03f */
[----:B------:R-:W-:Y:S01]  /*1980*/  UIADD3 UR6, UR11, 0x4, URZ ;  /* 0x000000040b067890 */ /* 0x000fe2000fffe03f */
[----:B------:R-:W-:Y:S01]  /*1990*/  UMOV UR5, 0x40000040 ;  /* 0x4000004000057882 */ /* 0x000fe20000000000 */
[----:B------:R-:W-:Y:S01]  /*19a0*/  UMOV UR7, 0x40000040 ;  /* 0x4000004000077882 */ /* 0x000fe20000000000 */
[----:B------:R-:W-:Y:S02]  /*19b0*/  WARPGROUP.DEPBAR.LE gsb0, 0x0 ;  /* 0x00008000000079c5 */ /* 0x000fe40000010000 */
        /* <DEDUP_REMOVED lines=8> */
[----:B------:R-:W-:Y:S03]  /*1a40*/  HGMMA.64x128x16.F32.BF16 R24, gdesc[UR4], R24, gsb0 ;  /* 0x01e00000041879f0 */ /* 0x000fe60008001818 */
[----:B------:R-:W-:Y:S02]  /*1a50*/  WARPGROUP.DEPBAR.LE gsb0, 0x0 ;  /* 0x00008000000079c5 */ /* 0x000fe40000010000 */
[----:B------:R-:W-:Y:S05]  /*1a60*/  @!P2 BRA `(.L_x_21) ;  /* 0x000000040010a947 */ /* 0x000fea0003800000 */
[----:B------:R-:W-:Y:S01]  /*1a70*/  UIADD3 UR4, UR38, 0x1, URZ ;  /* 0x0000000126047890 */ /* 0x000fe2000fffe03f */
[----:B01----:R-:W-:Y:S01]  /*1a80*/  IMAD.U32 R0, RZ, RZ, UR42 ;  /* 0x0000002aff007e24 */ /* 0x003fe2000f8e00ff */
[----:B------:R-:W-:Y:S02]  /*1a90*/  UMOV UR11, UR38 ;  /* 0x00000026000b7c82 */ /* 0x000fe40008000000 */
[----:B------:R-:W-:-:S04]  /*1aa0*/  UISETP.NE.AND UP0, UPT, UR4, 0x7, UPT ;  /* 0x000000070400788c */ /* 0x000fc8000bf05270 */
[----:B------:R-:W-:Y:S02]  /*1ab0*/  USEL UR5, URZ, 0x1, UP0 ;  /* 0x000000013f057887 */ /* 0x000fe40008000000 */
[----:B------:R-:W-:Y:S02]  /*1ac0*/  USEL UR10, UR4, URZ, UP0 ;  /* 0x0000003f040a7287 */ /* 0x000fe40008000000 */
[----:B------:R-:W-:-:S06]  /*1ad0*/  ULOP3.LUT UR5, UR39, UR5, URZ, 0x3c, !UPT ;  /* 0x0000000527057292 */ /* 0x000fcc000f8e3c3f */
[----:B------:R-:W-:-:S07]  /*1ae0*/  IMAD.U32 R5, RZ, RZ, UR5 ;  /* 0x00000005ff057e24 */ /* 0x000fce000f8e00ff */
.L_x_28:
[----:B01----:R-:W-:Y:S05]  /*1af0*/  @!P0 BRA `(.L_x_22) ;  /* 0x0000000000048947 */ /* 0x003fea0003800000 */
[----:B------:R-:W-:Y:S01]  /*1b00*/  BPT.TRAP 0x1 ;  /* 0x000000040000795c */ /* 0x000fe20000300000 */
.L_x_22:
[----:B------:R-:W-:Y:S01]  /*1b10*/  ULEA UR4, UR10, UR41, 0x3 ;  /* 0x000000290a047291 */ /* 0x000fe2000f8e183f */
[----:B------:R-:W-:-:S08]  /*1b20*/  SHF.L.U32 R3, R5, 0x1f, RZ ;  /* 0x0000001f05037819 */ /* 0x000fd000000006ff */
[----:B------:R0:W1:Y:S01]  /*1b30*/  SYNCS.PHASECHK.TRANS64.TRYWAIT P1, [UR4], R3 ;  /* 0x00000003ff0075a7 */ /* 0x0000620008020144 */
[----:B------:R-:W-:Y:S05]  /*1b40*/  @!P0 BRA `(.L_x_23) ;  /* 0x0000000000048947 */ /* 0x000fea0003800000 */
[----:B------:R-:W-:Y:S01]  /*1b50*/  BPT.TRAP 0x1 ;  /* 0x000000040000795c */ /* 0x000fe20000300000 */
.L_x_23:
[----:B-1----:R-:W-:Y:S05]  /*1b60*/  @P1 BRA `(.L_x_24) ;  /* 0x0000000000081947 */ /* 0x002fea0003800000 */
[----:B------:R-:W1:Y:S02]  /*1b70*/  SYNCS.PHASECHK.TRANS64.TRYWAIT P1, [UR4], R3 ;  /* 0x00000003ff0075a7 */ /* 0x000e640008020144 */
[----:B-1----:R-:W-:Y:S05]  /*1b80*/  @!P1 BRA `(.L_x_25) ;  /* 0x0000005c00a89947 */ /* 0x002fea0003800000 */
.L_x_24:
[----:B------:R-:W-:Y:S01]  /*1b90*/  ULEA UR12, UR10, UR8, 0x9 ;  /* 0x000000080a0c7291 */ /* 0x000fe2000f8e483f */
[----:B------:R-:W-:Y:S01]  /*1ba0*/  WARPGROUP.ARRIVE ;  /* 0x00000000000079c5 */ /* 0x000fe20000000000 */
[----:B------:R-:W-:Y:S01]  /*1bb0*/  ULEA UR13, UR10, UR9, 0xa ;  /* 0x000000090a0d7291 */ /* 0x000fe2000f8e503f */
[----:B------:R-:W-:Y:S01]  /*1bc0*/  UMOV UR5, 0x40000040 ;  /* 0x4000004000057882 */ /* 0x000fe20000000000 */
[----:B------:R-:W-:-:S03]  /*1bd0*/  UMOV UR7, 0x40000040 ;  /* 0x4000004000077882 */ /* 0x000fc60000000000 */
[----:B------:R-:W-:Y:S02]  /*1be0*/  UMOV UR4, UR12 ;  /* 0x0000000c00047c82 */ /* 0x000fe40008000000 */
[----:B------:R-:W-:Y:S02]  /*1bf0*/  UMOV UR6, UR13 ;  /* 0x0000000d00067c82 */ /* 0x000fe40008000000 */
[----:B------:R-:W-:Y:S01]  /*1c00*/  HGMMA.64x128x16.F32.BF16 R24, gdesc[UR4], R24, gsb0 ;  /* 0x01e00000041879f0 */ /* 0x000fe20008001818 */
        /* <DEDUP_REMOVED lines=23> */
[----:B------:R-:W-:Y:S01]  /*1d80*/  BPT.TRAP 0x1 ;  /* 0x000000040000795c */ /* 0x000fe20000300000 */
.L_x_26:
[----:B------:R-:W-:Y:S01]  /*1d90*/  ULEA UR4, UR11, UR41, 0x3 ;  /* 0x000000290b047291 */ /* 0x000fe2000f8e183f */
[----:B------:R-:W-:-:S03]  /*1da0*/  ISETP.GT.U32.AND P1, PT, R23, 0x1, PT ;  /* 0x000000011700780c */ /* 0x000fc60003f24070 */
[----:B------:R-:W-:-:S04]  /*1db0*/  UIADD3 UR4, UR4, 0x38, URZ ;  /* 0x0000003804047890 */ /* 0x000fc8000fffe03f */
[----:B------:R-:W-:-:S09]  /*1dc0*/  UPRMT UR4, URZ, 0x654, UR4 ;  /* 0x000006543f047896 */ /* 0x000fd20008000004 */
[----:B------:R-:W-:Y:S01]  /*1dd0*/  SYNCS.ARRIVE.TRANS64.RED.A1T0 RZ, [UR4], RZ ;  /* 0x000000ffffff79a7 */ /* 0x000fe20008100404 */
[----:B------:R-:W-:Y:S05]  /*1de0*/  @P1 BRA `(.L_x_27) ;  /* 0x0000000000041947 */ /* 0x000fea0003800000 */
[----:B------:R-:W-:Y:S01]  /*1df0*/  BPT.TRAP 0x1 ;  /* 0x000000040000795c */ /* 0x000fe20000300000 */
.L_x_27:
[----:B------:R-:W-:Y:S01]  /*1e00*/  UIADD3 UR10, UR10, 0x1, URZ ;  /* 0x000000010a0a7890 */ /* 0x000fe2000fffe03f */
[C---:B------:R-:W-:Y:S01]  /*1e10*/  ISETP.GT.AND P1, PT, R0.reuse, 0x1, PT ;  /* 0x000000010000780c */ /* 0x040fe20003f24270 */
[----:B------:R-:W-:Y:S01]  /*1e20*/  UIADD3 UR11, UR11, 0x1, URZ ;  /* 0x000000010b0b7890 */ /* 0x000fe2000fffe03f */
[----:B------:R-:W-:Y:S01]  /*1e30*/  VIADD R0, R0, 0xffffffff ;  /* 0xffffffff00007836 */ /* 0x000fe20000000000 */
[----:B------:R-:W-:Y:S02]  /*1e40*/  UISETP.NE.AND UP0, UPT, UR10, 0x7, UPT ;  /* 0x000000070a00788c */ /* 0x000fe4000bf05270 */
[----:B------:R-:W-:Y:S02]  /*1e50*/  UISETP.NE.AND UP1, UPT, UR11, 0x7, UPT ;  /* 0x000000070b00788c */ /* 0x000fe4000bf25270 */
[----:B------:R-:W-:Y:S02]  /*1e60*/  USEL UR4, URZ, 0x1, UP0 ;  /* 0x000000013f047887 */ /* 0x000fe40008000000 */
[----:B------:R-:W-:-:S02]  /*1e70*/  USEL UR10, UR10, URZ, UP0 ;  /* 0x0000003f0a0a7287 */ /* 0x000fc40008000000 */
[----:B------:R-:W-:Y:S02]  /*1e80*/  USEL UR11, UR11, URZ, UP1 ;  /* 0x0000003f0b0b7287 */ /* 0x000fe40008800000 */
[----:B------:R-:W-:Y:S01]  /*1e90*/  LOP3.LUT R5, R5, UR4, RZ, 0x3c, !PT ;  /* 0x0000000405057c12 */ /* 0x000fe2000f8e3cff */
[----:B------:R-:W-:Y:S09]  /*1ea0*/  @P1 BRA `(.L_x_28) ;  /* 0xfffffffc00101947 */ /* 0x000ff2000383ffff */
.L_x_21:
[----:B01----:R-:W0:Y:S01]  /*1eb0*/  LDC R0, c[0x0][0x28c] ;  /* 0x0000a300ff007b82 */ /* 0x003e220000000800 */
[----:B------:R-:W-:-:S04]  /*1ec0*/  IMAD.U32 R3, RZ, RZ, UR47 ;  /* 0x0000002fff037e24 */ /* 0x000fc8000f8e00ff */
[----:B------:R1:W-:Y:S01]  /*1ed0*/  SYNCS.ARRIVE.TRANS64.A1T0 RZ, [R3+UR46], RZ ;  /* 0x000000ff03ff79a7 */ /* 0x0003e2000810002e */
[----:B0-----:R-:W-:-:S13]  /*1ee0*/  ISETP.GE.AND P1, PT, R0, 0x1, PT ;  /* 0x000000010000780c */ /* 0x001fda0003f26270 */
[----:B-1----:R-:W-:Y:S05]  /*1ef0*/  @!P1 BRA `(.L_x_29) ;  /* 0x00000000003c9947 */ /* 0x002fea0003800000 */
[----:B------:R-:W-:Y:S05]  /*1f00*/  @!P0 BRA `(.L_x_30) ;  /* 0x0000000000048947 */ /* 0x000fea0003800000 */
[----:B------:R-:W-:Y:S01]  /*1f10*/  BPT.TRAP 0x1 ;  /* 0x000000040000795c */ /* 0x000fe20000300000 */
.L_x_30:
[----:B------:R-:W-:Y:S01]  /*1f20*/  UIADD3 UR6, UR38, UR42, URZ ;  /* 0x0000002a26067290 */ /* 0x000fe2000fffe03f */
[----:B------:R-:W-:-:S03]  /*1f30*/  ISETP.GT.U32.AND P0, PT, R23, 0x1, PT ;  /* 0x000000011700780c */ /* 0x000fc60003f04070 */
[----:B------:R-:W-:-:S04]  /*1f40*/  UIMAD.WIDE.U32 UR4, UR6, 0x24924925, URZ ;  /* 0x24924925060478a5 */ /* 0x000fc8000f8e003f */
[----:B------:R-:W-:-:S04]  /*1f50*/  UIADD3 UR4, UR6, -UR5, URZ ;  /* 0x8000000506047290 */ /* 0x000fc8000fffe03f */
[----:B------:R-:W-:-:S04]  /*1f60*/  ULEA.HI UR4, UR4, UR5, URZ, 0x1f ;  /* 0x0000000504047291 */ /* 0x000fc8000f8ff83f */
[----:B------:R-:W-:-:S04]  /*1f70*/  USHF.R.U32.HI UR4, URZ, 0x2, UR4 ;  /* 0x000000023f047899 */ /* 0x000fc80008011604 */
[----:B------:R-:W-:-:S04]  /*1f80*/  UIMAD UR4, UR4, -0x7, UR6 ;  /* 0xfffffff9040478a4 */ /* 0x000fc8000f8e0206 */
[----:B------:R-:W-:-:S04]  /*1f90*/  ULEA UR4, UR4, UR41, 0x3 ;  /* 0x0000002904047291 */ /* 0x000fc8000f8e183f */
[----:B------:R-:W-:-:S04]  /*1fa0*/  UIADD3 UR4, UR4, 0x38, URZ ;  /* 0x0000003804047890 */ /* 0x000fc8000fffe03f */
[----:B------:R-:W-:-:S09]  /*1fb0*/  UPRMT UR4, URZ, 0x654, UR4 ;  /* 0x000006543f047896 */ /* 0x000fd20008000004 */
[----:B------:R-:W-:Y:S01]  /*1fc0*/  SYNCS.ARRIVE.TRANS64.RED.A1T0 RZ, [UR4], RZ ;  /* 0x000000ffffff79a7 */ /* 0x000fe20008100404 */
[----:B------:R-:W-:Y:S05]  /*1fd0*/  @P0 BRA `(.L_x_29) ;  /* 0x0000000000040947 */ /* 0x000fea0003800000 */
[----:B------:R-:W-:Y:S01]  /*1fe0*/  BPT.TRAP 0x1 ;  /* 0x000000040000795c */ /* 0x000fe20000300000 */
.L_x_29:
[----:B------:R-:W-:Y:S01]  /*1ff0*/  SHF.L.U32 R0, R103, 0x1f, RZ ;  /* 0x0000001f67007819 */ /* 0x000fe200000006ff */
[----:B------:R-:W-:Y:S01]  /*2000*/  UISETP.GE.U32.AND UP1, UPT, UR45, 0x7, UPT ;  /* 0x000000072d00788c */ /* 0x000fe2000bf26070 */
[----:B------:R-:W-:Y:S01]  /*2010*/  SHF.R.S32.HI R9, RZ, 0x1f, R19 ;  /* 0x0000001fff097819 */ /* 0x000fe20000011413 */
[----:B------:R-:W-:Y:S01]  /*2020*/  UIADD3 UR38, UR38, UR45, URZ ;  /* 0x0000002d26267290 */ /* 0x000fe2000fffe03f */
[----:B------:R-:W0:Y:S03]  /*2030*/  SYNCS.PHASECHK.TRANS64.TRYWAIT P0, [UR43+0x8], R0 ;  /* 0x00000800ff0075a7 */ /* 0x000e26000800016b */
[----:B------:R-:W-:-:S04]  /*2040*/  UISETP.GT.U32.AND UP0, UPT, UR38, 0x6, UPT ;  /* 0x000000062600788c */ /* 0x000fc8000bf04070 */
[----:B------:R-:W-:Y:S02]  /*2050*/  UISETP.LT.U32.AND UP0, UPT, UR45, 0x7, UP0 ;  /* 0x000000072d00788c */ /* 0x000fe40008701070 */
[----:B------:R-:W-:Y:S02]  /*2060*/  @UP1 UIMAD.WIDE.U32 UR4, UR38, 0x24924925, URZ ;  /* 0x24924925260418a5 */ /* 0x000fe4000f8e003f */
[----:B------:R-:W-:Y:S02]  /*2070*/  USEL UR6, URZ, 0x1, !UP0 ;  /* 0x000000013f067887 */ /* 0x000fe4000c000000 */
[----:B------:R-:W-:Y:S02]  /*2080*/  @UP1 UIADD3 UR4, UR38, -UR5, URZ ;  /* 0x8000000526041290 */ /* 0x000fe4000fffe03f */
[----:B------:R-:W-:Y:S02]  /*2090*/  ULOP3.LUT UR39, UR39, UR6, URZ, 0x3c, !UPT ;  /* 0x0000000627277292 */ /* 0x000fe4000f8e3c3f */
[----:B------:R-:W-:-:S04]  /*20a0*/  @UP1 ULEA.HI UR4, UR4, UR5, URZ, 0x1f ;  /* 0x0000000504041291 */ /* 0x000fc8000f8ff83f */
[----:B------:R-:W-:-:S04]  /*20b0*/  @UP1 USHF.R.U32.HI UR4, URZ, 0x2, UR4 ;  /* 0x000000023f041899 */ /* 0x000fc80008011604 */
[----:B------:R-:W-:Y:S01]  /*20c0*/  @UP1 ULOP3.LUT UR39, UR39, 0x1, UR4, 0x78, !UPT ;  /* 0x0000000127271892 */ /* 0x000fe2000f8e7804 */
[----:B0-----:R-:W-:Y:S11]  /*20d0*/  @!P0 BRA `(.L_x_31) ;  /* 0x00000058006c8947 */ /* 0x001ff60003800000 */
.L_x_188:
[----:B------:R-:W-:Y:S01]  /*20e0*/  ULDC.64 UR4, c[0x0][0x5d0] ;  /* 0x0001740000047ab9 */ /* 0x000fe20000000a00 */
[----:B------:R-:W-:Y:S01]  /*20f0*/  ULDC UR6, c[0x0][0x284] ;  /* 0x0000a10000067ab9 */ /* 0x000fe20000000800 */
[----:B0-----:R-:W-:Y:S02]  /*2100*/  IMAD R0, R9, UR4, RZ ;  /* 0x0000000409007c24 */ /* 0x001fe4000f8e02ff */
[----:B------:R-:W-:Y:S02]  /*2110*/  IMAD.SHL.U32 R12, R18, 0x80, RZ ;  /* 0x00000080120c7824 */ /* 0x000fe400078e00ff */
[C---:B------:R-:W-:Y:S02]  /*2120*/  IMAD R3, R19.reuse, UR5, R0 ;  /* 0x0000000513037c24 */ /* 0x040fe4000f8e0200 */
[----:B------:R-:W-:Y:S01]  /*2130*/  IMAD.SHL.U32 R0, R22, 0x40, RZ ;  /* 0x0000004016007824 */ /* 0x000fe200078e00ff */
[----:B------:R-:W-:Y:S01]  /*2140*/  SHF.R.S32.HI R13, RZ, 0x1f, R12 ;  /* 0x0000001fff0d7819 */ /* 0x000fe2000001140c */
[----:B------:R-:W-:Y:S01]  /*2150*/  IMAD.WIDE.U32 R4, R19, UR4, R92 ;  /* 0x0000000413047c25 */ /* 0x000fe2000f8e005c */
[----:B------:R-:W-:-:S02]  /*2160*/  ULDC.64 UR4, c[0x0][0x5c8] ;  /* 0x0001720000047ab9 */ /* 0x000fc40000000a00 */
[----:B------:R-:W-:Y:S01]  /*2170*/  ISETP.GE.AND P0, PT, R0, UR6, PT ;  /* 0x0000000600007c0c */ /* 0x000fe2000bf06270 */
[----:B------:R-:W-:Y:S01]  /*2180*/  ULDC UR6, c[0x0][0x288] ;  /* 0x0000a20000067ab9 */ /* 0x000fe20000000800 */
[----:B------:R-:W-:Y:S01]  /*2190*/  IADD3 R4, P1, R12, R4, RZ ;  /* 0x000000040c047210 */ /* 0x000fe20007f3e0ff */
[----:B------:R-:W-:Y:S01]  /*21a0*/  IMAD.WIDE R20, R22, 0x40, R90 ;  /* 0x0000004016147825 */ /* 0x000fe200078e025a */
[----:B------:R-:W-:Y:S02]  /*21b0*/  ISETP.GE.OR P0, PT, R12, UR6, P0 ;  /* 0x000000060c007c0c */ /* 0x000fe40008706670 */
[----:B------:R-:W-:Y:S01]  /*21c0*/  IADD3.X R5, R13, R5, R3, P1, !PT ;  /* 0x000000050d057210 */ /* 0x000fe20000ffe403 */
[----:B------:R-:W-:-:S04]  /*21d0*/  IMAD R7, R21, UR4, RZ ;  /* 0x0000000415077c24 */ /* 0x000fc8000f8e02ff */
[C---:B------:R-:W-:Y:S02]  /*21e0*/  IMAD R7, R20.reuse, UR5, R7 ;  /* 0x0000000514077c24 */ /* 0x040fe4000f8e0207 */
[----:B------:R-:W-:-:S04]  /*21f0*/  IMAD.WIDE.U32 R104, R20, UR4, R4 ;  /* 0x0000000414687c25 */ /* 0x000fc8000f8e0004 */
[----:B------:R-:W-:Y:S05]  /*2200*/  @P0 BRA `(.L_x_32) ;  /* 0x0000003c00dc0947 */ /* 0x000fea0003800000 */
[----:B-----5:R-:W-:Y:S01]  /*2210*/  FSETP.NEU.AND P0, PT, R89, RZ, PT ;  /* 0x000000ff5900720b */ /* 0x020fe20003f0d000 */
[----:B------:R-:W-:Y:S01]  /*2220*/  IMAD.IADD R3, R97, 0x1, -R12 ;  /* 0x0000000161037824 */ /* 0x000fe200078e0a0c */
[----:B------:R-:W-:Y:S01]  /*2230*/  BSSY B0, `(.L_x_32) ;  /* 0x00003f4000007945 */ /* 0x000fe20003800000 */
[----:B------:R-:W-:Y:S02]  /*2240*/  IMAD.IADD R0, R101, 0x1, -R0 ;  /* 0x0000000165007824 */ /* 0x000fe400078e0a00 */
[----:B------:R-:W-:Y:S01]  /*2250*/  IMAD.IADD R113, R105, 0x1, R7 ;  /* 0x0000000169717824 */ /* 0x000fe200078e0207 */
[----:B------:R-:W-:-:S04]  /*2260*/  ISETP.GT.AND P2, PT, R3, RZ, PT ;  /* 0x000000ff0300720c */ /* 0x000fc80003f44270 */
[----:B------:R-:W-:-:S03]  /*2270*/  ISETP.GT.AND P1, PT, R0, RZ, P2 ;  /* 0x000000ff0000720c */ /* 0x000fc60001724270 */
[----:B------:R-:W-:Y:S10]  /*2280*/  @!P0 BRA `(.L_x_33) ;  /* 0x0000002c00208947 */ /* 0x000ff40003800000 */
[----:B------:R-:W0:Y:S01]  /*2290*/  LDC.64 R106, c[0x0][0x5b8] ;  /* 0x00016e00ff6a7b82 */ /* 0x000e220000000a00 */
[----:B------:R-:W-:-:S07]  /*22a0*/  ULDC.64 UR4, c[0x0][0x5c0] ;  /* 0x0001700000047ab9 */ /* 0x000fce0000000a00 */
[----:B------:R-:W1:Y:S08]  /*22b0*/  LDC.64 R108, c[0x0][0x5b0] ;  /* 0x00016c00ff6c7b82 */ /* 0x000e700000000a00 */
[----:B------:R-:W2:Y:S01]  /*22c0*/  LDC.64 R110, c[0x0][0x5a8] ;  /* 0x00016a00ff6e7b82 */ /* 0x000ea20000000a00 */
[-C--:B0-----:R-:W-:Y:S02]  /*22d0*/  IMAD R6, R9, R106.reuse, RZ ;  /* 0x0000006a09067224 */ /* 0x081fe400078e02ff */
[----:B------:R-:W-:-:S04]  /*22e0*/  IMAD.WIDE.U32 R4, R19, R106, R92 ;  /* 0x0000006a13047225 */ /* 0x000fc800078e005c */
[----:B------:R-:W-:Y:S01]  /*22f0*/  IMAD R105, R19, R107, R6 ;  /* 0x0000006b13697224 */ /* 0x000fe200078e0206 */
[----:B------:R-:W-:Y:S01]  /*2300*/  IADD3 R6, P0, R12, R4, RZ ;  /* 0x000000040c067210 */ /* 0x000fe20007f1e0ff */
[----:B-1----:R-:W-:-:S03]  /*2310*/  IMAD R4, R21, R108, RZ ;  /* 0x0000006c15047224 */ /* 0x002fc600078e02ff */
[----:B------:R-:W-:Y:S01]  /*2320*/  IADD3.X R7, R13, R5, R105, P0, !PT ;  /* 0x000000050d077210 */ /* 0x000fe200007fe469 */
[C---:B------:R-:W-:Y:S02]  /*2330*/  IMAD R107, R20.reuse, R109, R4 ;  /* 0x0000006d146b7224 */ /* 0x040fe400078e0204 */
[----:B------:R-:W-:-:S04]  /*2340*/  IMAD.WIDE.U32 R4, R20, R108, R6 ;  /* 0x0000006c14047225 */ /* 0x000fc800078e0006 */
[----:B------:R-:W-:Y:S01]  /*2350*/  IMAD.IADD R5, R5, 0x1, R107 ;  /* 0x0000000105057824 */ /* 0x000fe200078e026b */
[----:B--2---:R-:W-:-:S04]  /*2360*/  LEA R10, P0, R4, R110, 0x1 ;  /* 0x0000006e040a7211 */ /* 0x004fc800078008ff */
[----:B------:R-:W-:-:S05]  /*2370*/  LEA.HI.X R11, R4, R111, R5, 0x1, P0 ;  /* 0x0000006f040b7211 */ /* 0x000fca00000f0c05 */
[----:B------:R-:W2:Y:S01]  /*2380*/  @P1 LDG.E.LTC128B.U16 R18, desc[UR36][R10.64] ;  /* 0x000000240a121981 */ /* 0x000ea2000c1e1520 */
[----:B------:R-:W-:Y:S01]  /*2390*/  IMAD.WIDE.U32 R4, R20, R108, R12 ;  /* 0x0000006c14047225 */ /* 0x000fe200078e000c */
[----:B------:R-:W-:Y:S02]  /*23a0*/  BSSY B1, `(.L_x_34) ;  /* 0x0000015000017945 */ /* 0x000fe40003800000 */
[----:B------:R-:W-:-:S04]  /*23b0*/  IADD3 R14, P0, R92, R4, RZ ;  /* 0x000000045c0e7210 */ /* 0x000fc80007f1e0ff */
[----:B------:R-:W-:Y:S02]  /*23c0*/  IADD3.X R15, R93, R107, R5, P0, !PT ;  /* 0x0000006b5d0f7210 */ /* 0x000fe400007fe405 */
[----:B------:R-:W-:Y:S01]  /*23d0*/  LEA R8, P0, R104, UR4, 0x1 ;  /* 0x0000000468087c11 */ /* 0x000fe2000f8008ff */
[----:B------:R-:W-:-:S03]  /*23e0*/  IMAD.WIDE.U32 R14, R19, R106, R14 ;  /* 0x0000006a130e7225 */ /* 0x000fc600078e000e */
[----:B------:R-:W-:Y:S02]  /*23f0*/  LEA.HI.X R9, R104, UR5, R113, 0x1, P0 ;  /* 0x0000000568097c11 */ /* 0x000fe400080f0c71 */
[----:B------:R-:W-:-:S04]  /*2400*/  ISETP.GT.AND P0, PT, R3, 0x1, PT ;  /* 0x000000010300780c */ /* 0x000fc80003f04270 */
[----:B------:R-:W-:Y:S01]  /*2410*/  ISETP.GT.AND P3, PT, R0, RZ, P0 ;  /* 0x000000ff0000720c */ /* 0x000fe20000764270 */
[----:B--2---:R-:W-:-:S04]  /*2420*/  IMAD.U32 R4, R18, 0x10000, RZ ;  /* 0x0001000012047824 */ /* 0x004fc800078e00ff */
[----:B------:R-:W-:Y:S01]  /*2430*/  FMUL R5, R4, R89 ;  /* 0x0000005904057220 */ /* 0x000fe20000400000 */
[----:B------:R-:W-:-:S03]  /*2440*/  LEA R4, P4, R14, R110, 0x1 ;  /* 0x0000006e0e047211 */ /* 0x000fc600078808ff */
[----:B------:R-:W-:-:S05]  /*2450*/  FFMA R5, R24, R88, R5 ;  /* 0x0000005818057223 */ /* 0x000fca0000000005 */
[----:B------:R-:W-:Y:S01]  /*2460*/  F2FP.BF16.F32.PACK_AB R10, RZ, R5 ;  /* 0x00000005ff0a723e */ /* 0x000fe200000010ff */
[----:B------:R-:W-:-:S03]  /*2470*/  IMAD.IADD R5, R105, 0x1, R15 ;  /* 0x0000000169057824 */ /* 0x000fc600078e020f */
[----:B------:R-:W-:Y:S01]  /*2480*/  PRMT R11, R10, 0x7610, R11 ;  /* 0x000076100a0b7816 */ /* 0x000fe2000000000b */
[----:B------:R-:W-:Y:S01]  /*2490*/  IMAD.SHL.U32 R10, R108, 0x8, RZ ;  /* 0x000000086c0a7824 */ /* 0x000fe200078e00ff */
[----:B------:R-:W-:-:S03]  /*24a0*/  LEA.HI.X R5, R14, R111, R5, 0x1, P4 ;  /* 0x0000006f0e057211 */ /* 0x000fc600020f0c05 */
[----:B------:R0:W-:Y:S02]  /*24b0*/  @P1 STG.E.U16 desc[UR36][R8.64], R11 ;  /* 0x0000000b08001986 */ /* 0x0001e4000c101524 */
[----:B0-----:R-:W-:Y:S01]  /*24c0*/  SHF.L.U64.HI R11, R108, 0x3, R109 ;  /* 0x000000036c0b7819 */ /* 0x001fe2000001026d */
[----:B------:R-:W-:Y:S06]  /*24d0*/  @!P3 BRA `(.L_x_35) ;  /* 0x000000000004b947 */ /* 0x000fec0003800000 */
[----:B------:R0:W5:Y:S02]  /*24e0*/  LDG.E.LTC128B.U16 R18, desc[UR36][R4.64+0x2] ;  /* 0x0000022404127981 */ /* 0x000164000c1e1520 */
.L_x_35:
[----:B------:R-:W-:Y:S05]  /*24f0*/  BSYNC B1 ;  /* 0x0000000000017941 */ /* 0x000fea0003800000 */
.L_x_34:
[----:B------:R-:W-:Y:S01]  /*2500*/  IMAD.WIDE.U32 R10, R20, R108, R10 ;  /* 0x0000006c140a7225 */ /* 0x000fe200078e000a */
[----:B------:R-:W-:-:S03]  /*2510*/  ISETP.GT.AND P2, PT, R0, 0x8, P2 ;  /* 0x000000080000780c */ /* 0x000fc60001744270 */
[----:B-----5:R-:W-:Y:S01]  /*2520*/  IMAD.U32 R14, R18, 0x10000, RZ ;  /* 0x00010000120e7824 */ /* 0x020fe200078e00ff */
[----:B------:R-:W-:Y:S01]  /*2530*/  IADD3 R6, P1, R6, R10, RZ ;  /* 0x0000000a06067210 */ /* 0x000fe20007f3e0ff */
[----:B------:R-:W-:Y:S02]  /*2540*/  IMAD.IADD R107, R107, 0x1, R11 ;  /* 0x000000016b6b7824 */ /* 0x000fe400078e020b */
[----:B------:R-:W-:Y:S02]  /*2550*/  FMUL R14, R14, R89 ;  /* 0x000000590e0e7220 */ /* 0x000fe40000400000 */
[----:B------:R-:W-:Y:S02]  /*2560*/  IMAD.X R7, R107, 0x1, R7, P1 ;  /* 0x000000016b077824 */ /* 0x000fe400008e0607 */
[----:B------:R-:W-:Y:S01]  /*2570*/  FFMA R25, R25, R88, R14 ;  /* 0x0000005819197223 */ /* 0x000fe2000000000e */
[----:B------:R-:W-:-:S04]  /*2580*/  LEA R14, P1, R6, R110, 0x1 ;  /* 0x0000006e060e7211 */ /* 0x000fc800078208ff */
[----:B------:R-:W-:Y:S01]  /*2590*/  LEA.HI.X R15, R6, R111, R7, 0x1, P1 ;  /* 0x0000006f060f7211 */ /* 0x000fe200008f0c07 */
[----:B------:R-:W-:Y:S01]  /*25a0*/  @P3 IMAD.MOV.U32 R6, RZ, RZ, R8 ;  /* 0x000000ffff063224 */ /* 0x000fe200078e0008 */
[----:B------:R-:W-:Y:S01]  /*25b0*/  F2FP.BF16.F32.PACK_AB R25, RZ, R25 ;  /* 0x00000019ff19723e */ /* 0x000fe200000010ff */
[----:B------:R-:W-:-:S05]  /*25c0*/  @P3 IMAD.MOV.U32 R7, RZ, RZ, R9 ;  /* 0x000000ffff073224 */ /* 0x000fca00078e0009 */
[----:B------:R1:W-:Y:S04]  /*25d0*/  @P3 STG.E.U16 desc[UR36][R6.64+0x2], R25 ;  /* 0x0000021906003986 */ /* 0x0003e8000c101524 */
[----:B------:R-:W2:Y:S01]  /*25e0*/  @P2 LDG.E.LTC128B.U16 R18, desc[UR36][R14.64] ;  /* 0x000000240e122981 */ /* 0x000ea2000c1e1520 */
[----:B------:R-:W-:Y:S01]  /*25f0*/  IADD3 R12, P1, P3, R92, R10, R12 ;  /* 0x0000000a5c0c7210 */ /* 0x000fe20007b3e00c */
[----:B------:R-:W-:Y:S01]  /*2600*/  BSSY B1, `(.L_x_36) ;  /* 0x0000011000017945 */ /* 0x000fe20003800000 */
[----:B------:R-:W-:Y:S02]  /*2610*/  ISETP.GT.AND P0, PT, R0, 0x8, P0 ;  /* 0x000000080000780c */ /* 0x000fe40000704270 */
[----:B------:R-:W-:-:S03]  /*2620*/  IADD3.X R13, R93, R107, R13, P1, P3 ;  /* 0x0000006b5d0d7210 */ /* 0x000fc60000fe640d */
[----:B------:R-:W-:Y:S01]  /*2630*/  IMAD.WIDE.U32 R12, R19, R106, R12 ;  /* 0x0000006a130c7225 */ /* 0x000fe200078e000c */
[----:B------:R-:W-:-:S03]  /*2640*/  SHF.L.U64.HI R19, R94, 0x1, R95 ;  /* 0x000000015e137819 */ /* 0x000fc6000001025f */
[----:B------:R-:W-:Y:S01]  /*2650*/  IMAD.IADD R13, R105, 0x1, R13 ;  /* 0x00000001690d7824 */ /* 0x000fe200078e020d */
[----:B-1----:R-:W-:-:S04]  /*2660*/  LEA R6, P3, R12, R110, 0x1 ;  /* 0x0000006e0c067211 */ /* 0x002fc800078608ff */
[----:B------:R-:W-:Y:S01]  /*2670*/  LEA.HI.X R7, R12, R111, R13, 0x1, P3 ;  /* 0x0000006f0c077211 */ /* 0x000fe200018f0c0d */
[----:B--2---:R-:W-:-:S04]  /*2680*/  IMAD.U32 R10, R18, 0x10000, RZ ;  /* 0x00010000120a7824 */ /* 0x004fc800078e00ff */
[----:B------:R-:W-:Y:S01]  /*2690*/  FMUL R11, R10, R89 ;  /* 0x000000590a0b7220 */ /* 0x000fe20000400000 */
[----:B------:R-:W-:-:S03]  /*26a0*/  LEA R10, P1, R94, R8, 0x1 ;  /* 0x000000085e0a7211 */ /* 0x000fc600078208ff */
[----:B------:R-:W-:-:S05]  /*26b0*/  FFMA R11, R26, R88, R11 ;  /* 0x000000581a0b7223 */ /* 0x000fca000000000b */
[----:B------:R-:W-:Y:S01]  /*26c0*/  F2FP.BF16.F32.PACK_AB R14, RZ, R11 ;  /* 0x0000000bff0e723e */ /* 0x000fe200000010ff */
[----:B------:R-:W-:-:S05]  /*26d0*/  IMAD.X R11, R19, 0x1, R9, P1 ;  /* 0x00000001130b7824 */ /* 0x000fca00008e0609 */
[----:B------:R1:W-:Y:S01]  /*26e0*/  @P2 STG.E.U16 desc[UR36][R10.64], R14 ;  /* 0x0000000e0a002986 */ /* 0x0003e2000c101524 */
[----:B------:R-:W-:Y:S05]  /*26f0*/  @!P0 BRA `(.L_x_37) ;  /* 0x0000000000048947 */ /* 0x000fea0003800000 */
[----:B------:R2:W5:Y:S02]  /*2700*/  LDG.E.LTC128B.U16 R18, desc[UR36][R6.64+0x2] ;  /* 0x0000022406127981 */ /* 0x000564000c1e1520 */
.L_x_37:
[----:B------:R-:W-:Y:S05]  /*2710*/  BSYNC B1 ;  /* 0x0000000000017941 */ /* 0x000fea0003800000 */
.L_x_36:
[----:B-----5:R-:W-:Y:S01]  /*2720*/  IMAD.U32 R12, R18, 0x10000, RZ ;  /* 0x00010000120c7824 */ /* 0x020fe200078e00ff */
[----:B------:R-:W-:Y:S01]  /*2730*/  ISETP.GT.AND P1, PT, R3, 0x8, PT ;  /* 0x000000080300780c */ /* 0x000fe20003f24270 */
[----:B------:R-:W-:Y:S02]  /*2740*/  BSSY B1, `(.L_x_38) ;  /* 0x0000008000017945 */ /* 0x000fe40003800000 */
[----:B------:R-:W-:Y:S01]  /*2750*/  FMUL R12, R12, R89 ;  /* 0x000000590c0c7220 */ /* 0x000fe20000400000 */
[----:B------:R-:W-:-:S03]  /*2760*/  ISETP.GT.AND P2, PT, R0, RZ, P1 ;  /* 0x000000ff0000720c */ /* 0x000fc60000f44270 */
[----:B------:R-:W-:-:S05]  /*2770*/  FFMA R12, R27, R88, R12 ;  /* 0x000000581b0c7223 */ /* 0x000fca000000000c */
[----:B------:R-:W-:-:S05]  /*2780*/  F2FP.BF16.F32.PACK_AB R12, RZ, R12 ;  /* 0x0000000cff0c723e */ /* 0x000fca00000010ff */
[----:B------:R3:W-:Y:S01]  /*2790*/  @P0 STG.E.U16 desc[UR36][R10.64+0x2], R12 ;  /* 0x0000020c0a000986 */ /* 0x0007e2000c101524 */
[----:B------:R-:W-:Y:S05]  /*27a0*/  @!P2 BRA `(.L_x_39) ;  /* 0x000000000004a947 */ /* 0x000fea0003800000 */
[----:B------:R4:W5:Y:S02]  /*27b0*/  LDG.E.LTC128B.U16 R18, desc[UR36][R4.64+0x10] ;  /* 0x0000102404127981 */ /* 0x000964000c1e1520 */
.L_x_39:
[----:B------:R-:W-:Y:S05]  /*27c0*/  BSYNC B1 ;  /* 0x0000000000017941 */ /* 0x000fea0003800000 */
.L_x_38:
[----:B---3-5:R-:W-:Y:S01]  /*27d0*/  IMAD.U32 R12, R18, 0x10000, RZ ;  /* 0x00010000120c7824 */ /* 0x028fe200078e00ff */
        /* <DEDUP_REMOVED lines=9> */
.L_x_41:
[----:B------:R-:W-:Y:S05]  /*2870*/  BSYNC B1 ;  /* 0x0000000000017941 */ /* 0x000fea0003800000 */
.L_x_40:
[----:B-----5:R-:W-:Y:S01]  /*2880*/  IMAD.U32 R12, R18, 0x10000, RZ ;  /* 0x00010000120c7824 */ /* 0x020fe200078e00ff */
[----:B------:R-:W-:Y:S01]  /*2890*/  ISETP.GT.AND P1, PT, R0, 0x8, P1 ;  /* 0x000000080000780c */ /* 0x000fe20000f24270 */
[----:B------:R-:W-:Y:S02]  /*28a0*/  BSSY B1, `(.L_x_42) ;  /* 0x0000007000017945 */ /* 0x000fe40003800000 */
[----:B------:R-:W-:-:S04]  /*28b0*/  FMUL R12, R12, R89 ;  /* 0x000000590c0c7220 */ /* 0x000fc80000400000 */
[----:B------:R-:W-:-:S05]  /*28c0*/  FFMA R12, R29, R88, R12 ;  /* 0x000000581d0c7223 */ /* 0x000fca000000000c */
[----:B------:R-:W-:-:S05]  /*28d0*/  F2FP.BF16.F32.PACK_AB R12, RZ, R12 ;  /* 0x0000000cff0c723e */ /* 0x000fca00000010ff */
[----:B------:R0:W-:Y:S01]  /*28e0*/  @P3 STG.E.U16 desc[UR36][R8.64+0x12], R12 ;  /* 0x0000120c08003986 */ /* 0x0001e2000c101524 */
[----:B------:R-:W-:Y:S05]  /*28f0*/  @!P1 BRA `(.L_x_43) ;  /* 0x0000000000049947 */ /* 0x000fea0003800000 */
[----:B------:R0:W5:Y:S02]  /*2900*/  LDG.E.LTC128B.U16 R18, desc[UR36][R6.64+0x10] ;  /* 0x0000102406127981 */ /* 0x000164000c1e1520 */
.L_x_43:
[----:B------:R-:W-:Y:S05]  /*2910*/  BSYNC B1 ;  /* 0x0000000000017941 */ /* 0x000fea0003800000 */
.L_x_42:
[----:B0----5:R-:W-:Y:S01]  /*2920*/  IMAD.U32 R12, R18, 0x10000, RZ ;  /* 0x00010000120c7824 */ /* 0x021fe200078e00ff */
[----:B------:R-:W-:Y:S01]  /*2930*/  ISETP.GT.AND P0, PT, R0, 0x8, P0 ;  /* 0x000000080000780c */ /* 0x000fe20000704270 */
[----:B------:R-:W-:Y:S02]  /*2940*/  BSSY B1, `(.L_x_44) ;  /* 0x0000007000017945 */ /* 0x000fe40003800000 */
[----:B---3--:R-:W-:-:S04]  /*2950*/  FMUL R13, R12, R89 ;  /* 0x000000590c0d7220 */ /* 0x008fc80000400000 */
[----:B------:R-:W-:-:S05]  /*2960*/  FFMA R13, R30, R88, R13 ;  /* 0x000000581e0d7223 */ /* 0x000fca000000000d */
[----:B------:R-:W-:-:S05]  /*2970*/  F2FP.BF16.F32.PACK_AB R13, RZ, R13 ;  /* 0x0000000dff0d723e */ /* 0x000fca00000010ff */
[----:B------:R0:W-:Y:S01]  /*2980*/  @P1 STG.E.U16 desc[UR36][R10.64+0x10], R13 ;  /* 0x0000100d0a001986 */ /* 0x0001e2000c101524 */
[----:B------:R-:W-:Y:S05]  /*2990*/  @!P0 BRA `(.L_x_45) ;  /* 0x0000000000048947 */ /* 0x000fea0003800000 */
[----:B------:R3:W5:Y:S02]  /*29a0*/  LDG.E.LTC128B.U16 R18, desc[UR36][R6.64+0x12] ;  /* 0x0000122406127981 */ /* 0x000764000c1e1520 */
.L_x_45:
[----:B------:R-:W-:Y:S05]  /*29b0*/  BSYNC B1 ;  /* 0x0000000000017941 */ /* 0x000fea0003800000 */
.L_x_44:
        /* <DEDUP_REMOVED lines=10> */
.L_x_47:
[----:B------:R-:W-:Y:S05]  /*2a60*/  BSYNC B1 ;  /* 0x0000000000017941 */ /* 0x000fea0003800000 */
.L_x_46:
[----:B0----5:R-:W-:Y:S01]  /*2a70*/  IMAD.U32 R12, R18, 0x10000, RZ ;  /* 0x00010000120c7824 */ /* 0x021fe200078e00ff */
        /* <DEDUP_REMOVED lines=9> */
.L_x_49:
[----:B------:R-:W-:Y:S05]  /*2b10*/  BSYNC B1 ;  /* 0x0000000000017941 */ /* 0x000fea0003800000 */
.L_x_48:
        /* <DEDUP_REMOVED lines=9> */
.L_x_51:
[----:B------:R-:W-:Y:S05]  /*2bb0*/  BSYNC B1 ;  /* 0x0000000000017941 */ /* 0x000fea0003800000 */
.L_x_50:
[----:B0----5:R-:W-:Y:S01]  /*2bc0*/  IMAD.U32 R12, R18, 0x10000, RZ ;  /* 0x00010000120c7824 */ /* 0x021fe200078e00ff */
        /* <DEDUP_REMOVED lines=8> */
.L_x_53:
[----:B------:R-:W-:Y:S05]  /*2c50*/  BSYNC B1 ;  /* 0x0000000000017941 */ /* 0x000fea0003800000 */
.L_x_52:
        /* <DEDUP_REMOVED lines=10> */
.L_x_55:
[----:B------:R-:W-:Y:S05]  /*2d00*/  BSYNC B1 ;  /* 0x0000000000017941 */ /* 0x000fea0003800000 */
.L_x_54:
        /* <DEDUP_REMOVED lines=10> */
.L_x_57:
[----:B------:R-:W-:Y:S05]  /*2db0*/  BSYNC B1 ;  /* 0x0000000000017941 */ /* 0x000fea0003800000 */
.L_x_56:
        /* <DEDUP_REMOVED lines=9> */
.L_x_59:
[----:B------:R-:W-:Y:S05]  /*2e50*/  BSYNC B1 ;  /* 0x0000000000017941 */ /* 0x000fea0003800000 */
.L_x_58:
        /* <DEDUP_REMOVED lines=9> */
.L_x_61:
[----:B------:R-:W-:Y:S05]  /*2ef0*/  BSYNC B1 ;  /* 0x0000000000017941 */ /* 0x000fea0003800000 */
.L_x_60:
        /* <DEDUP_REMOVED lines=10> */
.L_x_63:
[----:B------:R-:W-:Y:S05]  /*2fa0*/  BSYNC B1 ;  /* 0x0000000000017941 */ /* 0x000fea0003800000 */
.L_x_62:
        /* <DEDUP_REMOVED lines=10> */
.L_x_65:
[----:B------:R-:W-:Y:S05]  /*3050*/  BSYNC B1 ;  /* 0x0000000000017941 */ /* 0x000fea0003800000 */
.L_x_64:
        /* <DEDUP_REMOVED lines=9> */
.L_x_67:
[----:B------:R-:W-:Y:S05]  /*30f0*/  BSYNC B1 ;  /* 0x0000000000017941 */ /* 0x000fea0003800000 */
.L_x_66:
        /* <DEDUP_REMOVED lines=9> */
.L_x_69:
[----:B------:R-:W-:Y:S05]  /*3190*/  BSYNC B1 ;  /* 0x0000000000017941 */ /* 0x000fea0003800000 */
.L_x_68:
        /* <DEDUP_REMOVED lines=10> */
.L_x_71:
[----:B------:R-:W-:Y:S05]  /*3240*/  BSYNC B1 ;  /* 0x0000000000017941 */ /* 0x000fea0003800000 */
.L_x_70:
        /* <DEDUP_REMOVED lines=10> */
.L_x_73:
[----:B------:R-:W-:Y:S05]  /*32f0*/  BSYNC B1 ;  /* 0x0000000000017941 */ /* 0x000fea0003800000 */
.L_x_72:
        /* <DEDUP_REMOVED lines=9> */
.L_x_75:
[----:B------:R-:W-:Y:S05]  /*3390*/  BSYNC B1 ;  /* 0x0000000000017941 */ /* 0x000fea0003800000 */
.L_x_74:
        /* <DEDUP_REMOVED lines=9> */
.L_x_77:
[----:B------:R-:W-:Y:S05]  /*3430*/  BSYNC B1 ;  /* 0x0000000000017941 */ /* 0x000fea0003800000 */
.L_x_76:
        /* <DEDUP_REMOVED lines=10> */
.L_x_79:
[----:B------:R-:W-:Y:S05]  /*34e0*/  BSYNC B1 ;  /* 0x0000000000017941 */ /* 0x000fea0003800000 */
.L_x_78:
        /* <DEDUP_REMOVED lines=10> */
.L_x_81:
[----:B------:R-:W-:Y:S05]  /*3590*/  BSYNC B1 ;  /* 0x0000000000017941 */ /* 0x000fea0003800000 */
.L_x_80:
        /* <DEDUP_REMOVED lines=9> */
.L_x_83:
[----:B------:R-:W-:Y:S05]  /*3630*/  BSYNC B1 ;  /* 0x0000000000017941 */ /* 0x000fea0003800000 */
.L_x_82:
        /* <DEDUP_REMOVED lines=9> */
.L_x_85:
[----:B------:R-:W-:Y:S05]  /*36d0*/  BSYNC B1 ;  /* 0x0000000000017941 */ /* 0x000fea0003800000 */
.L_x_84:
        /* <DEDUP_REMOVED lines=10> */
.L_x_87:
[----:B------:R-:W-:Y:S05]  /*3780*/  BSYNC B1 ;  /* 0x0000000000017941 */ /* 0x000fea0003800000 */
.L_x_86:
        /* <DEDUP_REMOVED lines=10> */
.L_x_89:
[----:B------:R-:W-:Y:S05]  /*3830*/  BSYNC B1 ;  /* 0x0000000000017941 */ /* 0x000fea0003800000 */
.L_x_88:
        /* <DEDUP_REMOVED lines=9> */
.L_x_91:
[----:B------:R-:W-:Y:S05]  /*38d0*/  BSYNC B1 ;  /* 0x0000000000017941 */ /* 0x000fea0003800000 */
.L_x_90:
        /* <DEDUP_REMOVED lines=9> */
.L_x_93:
[----:B------:R-:W-:Y:S05]  /*3970*/  BSYNC B1 ;  /* 0x0000000000017941 */ /* 0x000fea0003800000 */
.L_x_92:
        /* <DEDUP_REMOVED lines=10> */
.L_x_95:
[----:B------:R-:W-:Y:S05]  /*3a20*/  BSYNC B1 ;  /* 0x0000000000017941 */ /* 0x000fea0003800000 */
.L_x_94:
        /* <DEDUP_REMOVED lines=10> */
.L_x_97:
[----:B------:R-:W-:Y:S05]  /*3ad0*/  BSYNC B1 ;  /* 0x0000000000017941 */ /* 0x000fea0003800000 */
.L_x_96:
        /* <DEDUP_REMOVED lines=9> */
.L_x_99:
[----:B------:R-:W-:Y:S05]  /*3b70*/  BSYNC B1 ;  /* 0x0000000000017941 */ /* 0x000fea0003800000 */
.L_x_98:
        /* <DEDUP_REMOVED lines=9> */
.L_x_101:
[----:B------:R-:W-:Y:S05]  /*3c10*/  BSYNC B1 ;  /* 0x0000000000017941 */ /* 0x000fea0003800000 */
.L_x_100:
        /* <DEDUP_REMOVED lines=10> */
.L_x_103:
[----:B------:R-:W-:Y:S05]  /*3cc0*/  BSYNC B1 ;  /* 0x0000000000017941 */ /* 0x000fea0003800000 */
.L_x_102:
        /* <DEDUP_REMOVED lines=10> */
.L_x_105:
[----:B------:R-:W-:Y:S05]  /*3d70*/  BSYNC B1 ;  /* 0x0000000000017941 */ /* 0x000fea0003800000 */
.L_x_104:
        /* <DEDUP_REMOVED lines=9> */
.L_x_107:
[----:B------:R-:W-:Y:S05]  /*3e10*/  BSYNC B1 ;  /* 0x0000000000017941 */ /* 0x000fea0003800000 */
.L_x_106:
        /* <DEDUP_REMOVED lines=9> */
.L_x_109:
[----:B------:R-:W-:Y:S05]  /*3eb0*/  BSYNC B1 ;  /* 0x0000000000017941 */ /* 0x000fea0003800000 */
.L_x_108:
        /* <DEDUP_REMOVED lines=10> */
.L_x_111:
[----:B------:R-:W-:Y:S05]  /*3f60*/  BSYNC B1 ;  /* 0x0000000000017941 */ /* 0x000fea0003800000 */
.L_x_110:
        /* <DEDUP_REMOVED lines=10> */
.L_x_113:
[----:B------:R-:W-:Y:S05]  /*4010*/  BSYNC B1 ;  /* 0x0000000000017941 */ /* 0x000fea0003800000 */
.L_x_112:
        /* <DEDUP_REMOVED lines=9> */
.L_x_115:
[----:B------:R-:W-:Y:S05]  /*40b0*/  BSYNC B1 ;  /* 0x0000000000017941 */ /* 0x000fea0003800000 */
.L_x_114:
        /* <DEDUP_REMOVED lines=9> */
.L_x_117:
[----:B------:R-:W-:Y:S05]  /*4150*/  BSYNC B1 ;  /* 0x0000000000017941 */ /* 0x000fea0003800000 */
.L_x_116:
        /* <DEDUP_REMOVED lines=10> */
.L_x_119:
[----:B------:R-:W-:Y:S05]  /*4200*/  BSYNC B1 ;  /* 0x0000000000017941 */ /* 0x000fea0003800000 */
.L_x_118:
        /* <DEDUP_REMOVED lines=10> */
.L_x_121:
[----:B------:R-:W-:Y:S05]  /*42b0*/  BSYNC B1 ;  /* 0x0000000000017941 */ /* 0x000fea0003800000 */
.L_x_120:
        /* <DEDUP_REMOVED lines=9> */
.L_x_123:
[----:B------:R-:W-:Y:S05]  /*4350*/  BSYNC B1 ;  /* 0x0000000000017941 */ /* 0x000fea0003800000 */
.L_x_122:
        /* <DEDUP_REMOVED lines=9> */
.L_x_125:
[----:B------:R-:W-:Y:S05]  /*43f0*/  BSYNC B1 ;  /* 0x0000000000017941 */ /* 0x000fea0003800000 */
.L_x_124:
        /* <DEDUP_REMOVED lines=10> */
.L_x_127:
[----:B------:R-:W-:Y:S05]  /*44a0*/  BSYNC B1 ;  /* 0x0000000000017941 */ /* 0x000fea0003800000 */
.L_x_126:
        /* <DEDUP_REMOVED lines=10> */
.L_x_129:
[----:B------:R-:W-:Y:S05]  /*4550*/  BSYNC B1 ;  /* 0x0000000000017941 */ /* 0x000fea0003800000 */
.L_x_128:
        /* <DEDUP_REMOVED lines=9> */
.L_x_131:
[----:B------:R-:W-:Y:S05]  /*45f0*/  BSYNC B1 ;  /* 0x0000000000017941 */ /* 0x000fea0003800000 */
.L_x_130:
        /* <DEDUP_REMOVED lines=9> */
.L_x_133:
[----:B------:R-:W-:Y:S05]  /*4690*/  BSYNC B1 ;  /* 0x0000000000017941 */ /* 0x000fea0003800000 */
.L_x_132:
        /* <DEDUP_REMOVED lines=10> */
.L_x_135:
[----:B------:R-:W-:Y:S05]  /*4740*/  BSYNC B1 ;  /* 0x0000000000017941 */ /* 0x000fea0003800000 */
.L_x_134:
        /* <DEDUP_REMOVED lines=10> */
.L_x_137:
[----:B------:R-:W-:Y:S05]  /*47f0*/  BSYNC B1 ;  /* 0x0000000000017941 */ /* 0x000fea0003800000 */
.L_x_136:
        /* <DEDUP_REMOVED lines=9> */
.L_x_139:
[----:B------:R-:W-:Y:S05]  /*4890*/  BSYNC B1 ;  /* 0x0000000000017941 */ /* 0x000fea0003800000 */
.L_x_138:
        /* <DEDUP_REMOVED lines=9> */
.L_x_141:
[----:B------:R-:W-:Y:S05]  /*4930*/  BSYNC B1 ;  /* 0x0000000000017941 */ /* 0x000fea0003800000 */
.L_x_140:
        /* <DEDUP_REMOVED lines=10> */
.L_x_143:
[----:B------:R-:W-:Y:S05]  /*49e0*/  BSYNC B1 ;  /* 0x0000000000017941 */ /* 0x000fea0003800000 */
.L_x_142:
        /* <DEDUP_REMOVED lines=10> */
.L_x_145:
[----:B------:R-:W-:Y:S05]  /*4a90*/  BSYNC B1 ;  /* 0x0000000000017941 */ /* 0x000fea0003800000 */
.L_x_144:
        /* <DEDUP_REMOVED lines=9> */
.L_x_147:
[----:B------:R-:W-:Y:S05]  /*4b30*/  BSYNC B1 ;  /* 0x0000000000017941 */ /* 0x000fea0003800000 */
.L_x_146:
        /* <DEDUP_REMOVED lines=9> */
.L_x_149:
[----:B------:R-:W-:Y:S05]  /*4bd0*/  BSYNC B1 ;  /* 0x0000000000017941 */ /* 0x000fea0003800000 */
.L_x_148:
        /* <DEDUP_REMOVED lines=10> */
.L_x_151:
[----:B------:R-:W-:Y:S05]  /*4c80*/  BSYNC B1 ;  /* 0x0000000000017941 */ /* 0x000fea0003800000 */
.L_x_150:
        /* <DEDUP_REMOVED lines=10> */
.L_x_153:
[----:B------:R-:W-:Y:S05]  /*4d30*/  BSYNC B1 ;  /* 0x0000000000017941 */ /* 0x000fea0003800000 */
.L_x_152:
[----:B0---45:R-:W-:Y:S01]  /*4d40*/  IMAD.U32 R4, R18, 0x10000, RZ ;  /* 0x0001000012047824 */ /* 0x031fe200078e00ff */
        /* <DEDUP_REMOVED lines=8> */
.L_x_155:
[----:B------:R-:W-:Y:S05]  /*4dd0*/  BSYNC B1 ;  /* 0x0000000000017941 */ /* 0x000fea0003800000 */
.L_x_154:
[----:B0----5:R-:W-:Y:S01]  /*4de0*/  IMAD.U32 R4, R18, 0x10000, RZ ;  /* 0x0001000012047824 */ /* 0x021fe200078e00ff */
[----:B------:R-:W-:Y:S01]  /*4df0*/  ISETP.GT.AND P0, PT, R0, 0x8, P0 ;  /* 0x000000080000780c */ /* 0x000fe20000704270 */
[----:B------:R-:W-:Y:S01]  /*4e00*/  @P1 IMAD.MOV.U32 R5, RZ, RZ, R11 ;  /* 0x000000ffff051224 */ /* 0x000fe200078e000b */
[----:B------:R-:W-:Y:S01]  /*4e10*/  BSSY B1, `(.L_x_156) ;  /* 0x0000008000017945 */ /* 0x000fe20003800000 */
[----:B------:R-:W-:Y:S01]  /*4e20*/  FMUL R3, R4, R89 ;  /* 0x0000005904037220 */ /* 0x000fe20000400000 */
[----:B------:R-:W-:-:S03]  /*4e30*/  @P1 IMAD.MOV.U32 R4, RZ, RZ, R10 ;  /* 0x000000ffff041224 */ /* 0x000fc600078e000a */
[----:B------:R-:W-:-:S05]  /*4e40*/  FFMA R3, R86, R88, R3 ;  /* 0x0000005856037223 */ /* 0x000fca0000000003 */
[----:B------:R-:W-:-:S05]  /*4e50*/  F2FP.BF16.F32.PACK_AB R3, RZ, R3 ;  /* 0x00000003ff03723e */ /* 0x000fca00000010ff */
[----:B------:R0:W-:Y:S01]  /*4e60*/  @P1 STG.E.U16 desc[UR36][R4.64+0xf0], R3 ;  /* 0x0000f00304001986 */ /* 0x0001e2000c101524 */
[----:B------:R-:W-:Y:S05]  /*4e70*/  @!P0 BRA `(.L_x_157) ;  /* 0x0000000000048947 */ /* 0x000fea0003800000 */
[----:B------:R0:W5:Y:S02]  /*4e80*/  LDG.E.LTC128B.U16 R18, desc[UR36][R6.64+0xf2] ;  /* 0x0000f22406127981 */ /* 0x000164000c1e1520 */
.L_x_157:
[----:B------:R-:W-:Y:S05]  /*4e90*/  BSYNC B1 ;  /* 0x0000000000017941 */ /* 0x000fea0003800000 */
.L_x_156:
[----:B------:R-:W-:Y:S05]  /*4ea0*/  @!P0 BRA `(.L_x_158) ;  /* 0x0000001000b08947 */ /* 0x000fea0003800000 */
[----:B-----5:R-:W-:-:S04]  /*4eb0*/  IMAD.U32 R18, R18, 0x10000, RZ ;  /* 0x0001000012127824 */ /* 0x020fc800078e00ff */
[----:B------:R-:W-:-:S04]  /*4ec0*/  FMUL R18, R18, R89 ;  /* 0x0000005912127220 */ /* 0x000fc80000400000 */
[----:B------:R-:W-:-:S05]  /*4ed0*/  FFMA R18, R87, R88, R18 ;  /* 0x0000005857127223 */ /* 0x000fca0000000012 */
[----:B------:R-:W-:-:S05]  /*4ee0*/  F2FP.BF16.F32.PACK_AB R18, RZ, R18 ;  /* 0x00000012ff12723e */ /* 0x000fca00000010ff */
[----:B------:R0:W-:Y:S01]  /*4ef0*/  STG.E.U16 desc[UR36][R10.64+0xf2], R18 ;  /* 0x0000f2120a007986 */ /* 0x0001e2000c101524 */
[----:B------:R-:W-:Y:S05]  /*4f00*/  BRA `(.L_x_158) ;  /* 0x0000001000987947 */ /* 0x000fea0003800000 */
.L_x_33:
[----:B------:R-:W-:Y:S01]  /*4f10*/  ISETP.GT.AND P3, PT, R3, 0x1, PT ;  /* 0x000000010300780c */ /* 0x000fe20003f64270 */
[----:B------:R-:W-:Y:S01]  /*4f20*/  ULDC.64 UR4, c[0x0][0x5c0] ;  /* 0x0001700000047ab9 */ /* 0x000fe20000000a00 */
[-C--:B------:R-:W-:Y:S01]  /*4f30*/  FMUL R24, R24, R88.reuse ;  /* 0x0000005818187220 */ /* 0x080fe20000400000 */
[----:B------:R-:W-:Y:S01]  /*4f40*/  LEA R4, P4, R104, UR4, 0x1 ;  /* 0x0000000468047c11 */ /* 0x000fe2000f8808ff */
[-C--:B------:R-:W-:Y:S01]  /*4f50*/  FMUL R25, R25, R88.reuse ;  /* 0x0000005819197220 */ /* 0x080fe20000400000 */
[----:B------:R-:W-:Y:S01]  /*4f60*/  ISETP.GT.AND P0, PT, R0, RZ, P3 ;  /* 0x000000ff0000720c */ /* 0x000fe20001f04270 */
[----:B------:R-:W-:Y:S01]  /*4f70*/  FMUL R26, R26, R88 ;  /* 0x000000581a1a7220 */ /* 0x000fe20000400000 */
[----:B------:R-:W-:Y:S01]  /*4f80*/  F2FP.BF16.F32.PACK_AB R24, RZ, R24 ;  /* 0x00000018ff18723e */ /* 0x000fe200000010ff */
[-C--:B------:R-:W-:Y:S01]  /*4f90*/  FMUL R27, R27, R88.reuse ;  /* 0x000000581b1b7220 */ /* 0x080fe20000400000 */
[----:B------:R-:W-:Y:S01]  /*4fa0*/  LEA.HI.X R5, R104, UR5, R113, 0x1, P4 ;  /* 0x0000000568057c11 */ /* 0x000fe2000a0f0c71 */
[-C--:B------:R-:W-:Y:S01]  /*4fb0*/  FMUL R28, R28, R88.reuse ;  /* 0x000000581c1c7220 */ /* 0x080fe20000400000 */
[----:B------:R-:W-:Y:S01]  /*4fc0*/  F2FP.BF16.F32.PACK_AB R25, RZ, R25 ;  /* 0x00000019ff19723e */ /* 0x000fe200000010ff */
[-C--:B------:R-:W-:Y:S01]  /*4fd0*/  FMUL R29, R29, R88.reuse ;  /* 0x000000581d1d7220 */ /* 0x080fe20000400000 */
[----:B------:R-:W-:Y:S01]  /*4fe0*/  ISETP.GT.AND P2, PT, R0, 0x8, P2 ;  /* 0x000000080000780c */ /* 0x000fe20001744270 */
[----:B------:R-:W-:Y:S01]  /*4ff0*/  @P1 STG.E.U16 desc[UR36][R4.64], R24 ;  /* 0x0000001804001986 */ /* 0x000fe2000c101524 */
[----:B------:R-:W-:Y:S01]  /*5000*/  ISETP.GT.AND P1, PT, R3, 0x8, PT ;  /* 0x000000080300780c */ /* 0x000fe20003f24270 */
[----:B------:R-:W-:Y:S01]  /*5010*/  FMUL R30, R30, R88 ;  /* 0x000000581e1e7220 */ /* 0x000fe20000400000 */
[C---:B------:R-:W-:Y:S01]  /*5020*/  SHF.L.U64.HI R7, R94.reuse, 0x1, R95 ;  /* 0x000000015e077819 */ /* 0x040fe2000001025f */
[----:B------:R-:W-:Y:S01]  /*5030*/  @P0 STG.E.U16 desc[UR36][R4.64+0x2], R25 ;  /* 0x0000021904000986 */ /* 0x000fe2000c101524 */
[----:B------:R-:W-:Y:S01]  /*5040*/  LEA R6, P5, R94, R4, 0x1 ;  /* 0x000000045e067211 */ /* 0x000fe200078a08ff */
[-C--:B------:R-:W-:Y:S01]  /*5050*/  FMUL R31, R31, R88.reuse ;  /* 0x000000581f1f7220 */ /* 0x080fe20000400000 */
[----:B------:R-:W-:Y:S01]  /*5060*/  ISETP.GT.AND P3, PT, R0, 0x8, P3 ;  /* 0x000000080000780c */ /* 0x000fe20001f64270 */
[-C--:B------:R-:W-:Y:S01]  /*5070*/  FMUL R32, R32, R88.reuse ;  /* 0x0000005820207220 */ /* 0x080fe20000400000 */
[----:B------:R-:W-:Y:S01]  /*5080*/  ISETP.GT.AND P0, PT, R3, 0x9, PT ;  /* 0x000000090300780c */ /* 0x000fe20003f04270 */
[----:B------:R-:W-:Y:S01]  /*5090*/  IMAD.X R7, R7, 0x1, R5, P5 ;  /* 0x0000000107077824 */ /* 0x000fe200028e0605 */
[----:B------:R-:W-:Y:S01]  /*50a0*/  ISETP.GT.AND P4, PT, R0, RZ, P1 ;  /* 0x000000ff0000720c */ /* 0x000fe20000f84270 */
[----:B------:R-:W-:Y:S01]  /*50b0*/  FMUL R33, R33, R88 ;  /* 0x0000005821217220 */ /* 0x000fe20000400000 */
[----:B------:R-:W-:Y:S01]  /*50c0*/  F2FP.BF16.F32.PACK_AB R26, RZ, R26 ;  /* 0x0000001aff1a723e */ /* 0x000fe200000010ff */
[-C--:B------:R-:W-:Y:S01]  /*50d0*/  FMUL R34, R34, R88.reuse ;  /* 0x0000005822227220 */ /* 0x080fe20000400000 */
[----:B------:R-:W-:Y:S01]  /*50e0*/  ISETP.GT.AND P5, PT, R0, RZ, P0 ;  /* 0x000000ff0000720c */ /* 0x000fe200007a4270 */
[----:B------:R-:W-:Y:S01]  /*50f0*/  FMUL R35, R35, R88 ;  /* 0x0000005823237220 */ /* 0x000fe20000400000 */
[----:B------:R-:W-:Y:S01]  /*5100*/  F2FP.BF16.F32.PACK_AB R27, RZ, R27 ;  /* 0x0000001bff1b723e */ /* 0x000fe200000010ff */
[----:B------:R-:W-:Y:S01]  /*5110*/  @P2 STG.E.U16 desc[UR36][R6.64], R26 ;  /* 0x0000001a06002986 */ /* 0x000fe2000c101524 */
[----:B------:R-:W-:Y:S01]  /*5120*/  F2FP.BF16.F32.PACK_AB R28, RZ, R28 ;  /* 0x0000001cff1c723e */ /* 0x000fe200000010ff */
[-C--:B------:R-:W-:Y:S01]  /*5130*/  FMUL R36, R36, R88.reuse ;  /* 0x0000005824247220 */ /* 0x080fe20000400000 */
[C---:B------:R-:W-:Y:S01]  /*5140*/  ISETP.GT.AND P2, PT, R0.reuse, 0x8, P1 ;  /* 0x000000080000780c */ /* 0x040fe20000f44270 */
[----:B------:R-:W-:Y:S01]  /*5150*/  @P3 STG.E.U16 desc[UR36][R6.64+0x2], R27 ;  /* 0x0000021b06003986 */ /* 0x000fe2000c101524 */
[----:B------:R-:W-:Y:S01]  /*5160*/  ISETP.GT.AND P1, PT, R3, 0x10, PT ;  /* 0x000000100300780c */ /* 0x000fe20003f24270 */
[-C--:B------:R-:W-:Y:S01]  /*5170*/  FMUL R37, R37, R88.reuse ;  /* 0x0000005825257220 */ /* 0x080fe20000400000 */
[----:B------:R-:W-:Y:S01]  /*5180*/  F2FP.BF16.F32.PACK_AB R29, RZ, R29 ;  /* 0x0000001dff1d723e */ /* 0x000fe200000010ff */
[----:B------:R-:W-:Y:S01]  /*5190*/  @P4 STG.E.U16 desc[UR36][R4.64+0x10], R28 ;  /* 0x0000101c04004986 */ /* 0x000fe2000c101524 */
[----:B------:R-:W-:Y:S01]  /*51a0*/  ISETP.GT.AND P3, PT, R0, 0x8, P0 ;  /* 0x000000080000780c */ /* 0x000fe20000764270 */
[-C--:B------:R-:W-:Y:S01]  /*51b0*/  FMUL R38, R38, R88.reuse ;  /* 0x0000005826267220 */ /* 0x080fe20000400000 */
[----:B------:R-:W-:Y:S01]  /*51c0*/  ISETP.GT.AND P0, PT, R3, 0x11, PT ;  /* 0x000000110300780c */ /* 0x000fe20003f04270 */
[----:B------:R-:W-:Y:S01]  /*51d0*/  @P5 STG.E.U16 desc[UR36][R4.64+0x12], R29 ;  /* 0x0000121d04005986 */ /* 0x000fe2000c101524 */
        /* <DEDUP_REMOVED lines=162> */
[----:B------:R-:W-:-:S02]  /*5c00*/  F2FP.BF16.F32.PACK_AB R62, RZ, R62 ;  /* 0x0000003eff3e723e */ /* 0x000fc400000010ff */
[C---:B------:R-:W-:Y:S02]  /*5c10*/  ISETP.GT.AND P5, PT, R0.reuse, RZ, P0 ;  /* 0x000000ff0000720c */ /* 0x040fe400007a4270 */
[----:B------:R-:W-:Y:S01]  /*5c20*/  F2FP.BF16.F32.PACK_AB R63, RZ, R63 ;  /* 0x0000003fff3f723e */ /* 0x000fe200000010ff */
[----:B------:R-:W-:Y:S01]  /*5c30*/  @P2 STG.E.U16 desc[UR36][R6.64+0x90], R62 ;  /* 0x0000903e06002986 */ /* 0x000fe2000c101524 */
[----:B------:R-:W-:Y:S02]  /*5c40*/  F2FP.BF16.F32.PACK_AB R64, RZ, R64 ;  /* 0x00000040ff40723e */ /* 0x000fe400000010ff */
[C---:B------:R-:W-:Y:S01]  /*5c50*/  ISETP.GT.AND P2, PT, R0.reuse, 0x8, P1 ;  /* 0x000000080000780c */ /* 0x040fe20000f44270 */
[----:B------:R-:W-:Y:S01]  /*5c60*/  @P3 STG.E.U16 desc[UR36][R6.64+0x92], R63 ;  /* 0x0000923f06003986 */ /* 0x000fe2000c101524 */
[----:B------:R-:W-:Y:S02]  /*5c70*/  ISETP.GT.AND P1, PT, R3, 0x58, PT ;  /* 0x000000580300780c */ /* 0x000fe40003f24270 */
[----:B------:R-:W-:Y:S01]  /*5c80*/  F2FP.BF16.F32.PACK_AB R65, RZ, R65 ;  /* 0x00000041ff41723e */ /* 0x000fe200000010ff */
[----:B------:R-:W-:Y:S01]  /*5c90*/  @P4 STG.E.U16 desc[UR36][R4.64+0xa0], R64 ;  /* 0x0000a04004004986 */ /* 0x000fe2000c101524 */
[----:B------:R-:W-:-:S02]  /*5ca0*/  ISETP.GT.AND P3, PT, R0, 0x8, P0 ;  /* 0x000000080000780c */ /* 0x000fc40000764270 */
[----:B------:R-:W-:Y:S01]  /*5cb0*/  ISETP.GT.AND P0, PT, R3, 0x59, PT ;  /* 0x000000590300780c */ /* 0x000fe20003f04270 */
[----:B------:R-:W-:Y:S01]  /*5cc0*/  @P5 STG.E.U16 desc[UR36][R4.64+0xa2], R65 ;  /* 0x0000a24104005986 */ /* 0x000fe2000c101524 */
[C---:B------:R-:W-:Y:S02]  /*5cd0*/  ISETP.GT.AND P4, PT, R0.reuse, RZ, P1 ;  /* 0x000000ff0000720c */ /* 0x040fe40000f84270 */
[----:B------:R-:W-:Y:S02]  /*5ce0*/  F2FP.BF16.F32.PACK_AB R66, RZ, R66 ;  /* 0x00000042ff42723e */ /* 0x000fe400000010ff */
[----:B------:R-:W-:Y:S02]  /*5cf0*/  ISETP.GT.AND P5, PT, R0, RZ, P0 ;  /* 0x000000ff0000720c */ /* 0x000fe400007a4270 */
[----:B------:R-:W-:Y:S01]  /*5d00*/  F2FP.BF16.F32.PACK_AB R67, RZ, R67 ;  /* 0x00000043ff43723e */ /* 0x000fe200000010ff */
[----:B------:R-:W-:Y:S01]  /*5d10*/  @P2 STG.E.U16 desc[UR36][R6.64+0xa0], R66 ;  /* 0x0000a04206002986 */ /* 0x000fe2000c101524 */
[----:B------:R-:W-:-:S02]  /*5d20*/  F2FP.BF16.F32.PACK_AB R68, RZ, R68 ;  /* 0x00000044ff44723e */ /* 0x000fc400000010ff */
[C---:B------:R-:W-:Y:S01]  /*5d30*/  ISETP.GT.AND P2, PT, R0.reuse, 0x8, P1 ;  /* 0x000000080000780c */ /* 0x040fe20000f44270 */
[----:B------:R-:W-:Y:S01]  /*5d40*/  @P3 STG.E.U16 desc[UR36][R6.64+0xa2], R67 ;  /* 0x0000a24306003986 */ /* 0x000fe2000c101524 */
[C---:B------:R-:W-:Y:S02]  /*5d50*/  ISETP.GT.AND P1, PT, R3.reuse, 0x60, PT ;  /* 0x000000600300780c */ /* 0x040fe40003f24270 */
[----:B------:R-:W-:Y:S01]  /*5d60*/  F2FP.BF16.F32.PACK_AB R69, RZ, R69 ;  /* 0x00000045ff45723e */ /* 0x000fe200000010ff */
[----:B------:R-:W-:Y:S01]  /*5d70*/  @P4 STG.E.U16 desc[UR36][R4.64+0xb0], R68 ;  /* 0x0000b04404004986 */ /* 0x000fe2000c101524 */
[C---:B------:R-:W-:Y:S02]  /*5d80*/  ISETP.GT.AND P3, PT, R0.reuse, 0x8, P0 ;  /* 0x000000080000780c */ /* 0x040fe40000764270 */
[----:B------:R-:W-:Y:S01]  /*5d90*/  ISETP.GT.AND P0, PT, R3, 0x61, PT ;  /* 0x000000610300780c */ /* 0x000fe20003f04270 */
[----:B------:R-:W-:Y:S01]  /*5da0*/  @P5 STG.E.U16 desc[UR36][R4.64+0xb2], R69 ;  /* 0x0000b24504005986 */ /* 0x000fe2000c101524 */
[----:B------:R-:W-:-:S02]  /*5db0*/  ISETP.GT.AND P4, PT, R0, RZ, P1 ;  /* 0x000000ff0000720c */ /* 0x000fc40000f84270 */
[C---:B------:R-:W-:Y:S02]  /*5dc0*/  ISETP.GT.AND P5, PT, R0.reuse, RZ, P0 ;  /* 0x000000ff0000720c */ /* 0x040fe400007a4270 */
[----:B------:R-:W-:Y:S02]  /*5dd0*/  F2FP.BF16.F32.PACK_AB R70, RZ, R70 ;  /* 0x00000046ff46723e */ /* 0x000fe400000010ff */
[----:B------:R-:W-:Y:S02]  /*5de0*/  F2FP.BF16.F32.PACK_AB R71, RZ, R71 ;  /* 0x00000047ff47723e */ /* 0x000fe400000010ff */
[----:B------:R-:W-:Y:S01]  /*5df0*/  F2FP.BF16.F32.PACK_AB R72, RZ, R72 ;  /* 0x00000048ff48723e */ /* 0x000fe200000010ff */
[----:B------:R-:W-:Y:S01]  /*5e00*/  @P2 STG.E.U16 desc[UR36][R6.64+0xb0], R70 ;  /* 0x0000b04606002986 */ /* 0x000fe2000c101524 */
[----:B------:R-:W-:Y:S02]  /*5e10*/  F2FP.BF16.F32.PACK_AB R73, RZ, R73 ;  /* 0x00000049ff49723e */ /* 0x000fe400000010ff */
[C---:B------:R-:W-:Y:S01]  /*5e20*/  ISETP.GT.AND P1, PT, R0.reuse, 0x8, P1 ;  /* 0x000000080000780c */ /* 0x040fe20000f24270 */
[----:B------:R-:W-:Y:S01]  /*5e30*/  @P3 STG.E.U16 desc[UR36][R6.64+0xb2], R71 ;  /* 0x0000b24706003986 */ /* 0x000fe2000c101524 */
[----:B------:R-:W-:-:S02]  /*5e40*/  ISETP.GT.AND P2, PT, R0, 0x8, P0 ;  /* 0x000000080000780c */ /* 0x000fc40000744270 */
[----:B------:R-:W-:Y:S01]  /*5e50*/  F2FP.BF16.F32.PACK_AB R74, RZ, R74 ;  /* 0x0000004aff4a723e */ /* 0x000fe200000010ff */
[----:B------:R-:W-:Y:S01]  /*5e60*/  @P4 STG.E.U16 desc[UR36][R4.64+0xc0], R72 ;  /* 0x0000c04804004986 */ /* 0x000fe2000c101524 */
[C---:B------:R-:W-:Y:S02]  /*5e70*/  ISETP.GT.AND P4, PT, R3.reuse, 0x68, PT ;  /* 0x000000680300780c */ /* 0x040fe40003f84270 */
[----:B------:R-:W-:Y:S01]  /*5e80*/  ISETP.GT.AND P0, PT, R3, 0x69, PT ;  /* 0x000000690300780c */ /* 0x000fe20003f04270 */
[----:B------:R-:W-:Y:S01]  /*5e90*/  @P5 STG.E.U16 desc[UR36][R4.64+0xc2], R73 ;  /* 0x0000c24904005986 */ /* 0x000fe2000c101524 */
[----:B------:R-:W-:Y:S02]  /*5ea0*/  ISETP.GT.AND P5, PT, R0, RZ, P4 ;  /* 0x000000ff0000720c */ /* 0x000fe400027a4270 */
[----:B------:R-:W-:Y:S01]  /*5eb0*/  F2FP.BF16.F32.PACK_AB R75, RZ, R75 ;  /* 0x0000004bff4b723e */ /* 0x000fe200000010ff */
[----:B------:R-:W-:Y:S01]  /*5ec0*/  @P1 STG.E.U16 desc[UR36][R6.64+0xc0], R74 ;  /* 0x0000c04a06001986 */ /* 0x000fe2000c101524 */
[----:B------:R-:W-:-:S02]  /*5ed0*/  F2FP.BF16.F32.PACK_AB R76, RZ, R76 ;  /* 0x0000004cff4c723e */ /* 0x000fc400000010ff */
[C---:B------:R-:W-:Y:S01]  /*5ee0*/  ISETP.GT.AND P3, PT, R0.reuse, RZ, P0 ;  /* 0x000000ff0000720c */ /* 0x040fe20000764270 */
[----:B------:R-:W-:Y:S01]  /*5ef0*/  @P2 STG.E.U16 desc[UR36][R6.64+0xc2], R75 ;  /* 0x0000c24b06002986 */ /* 0x000fe2000c101524 */
[C---:B------:R-:W-:Y:S02]  /*5f00*/  ISETP.GT.AND P4, PT, R0.reuse, 0x8, P4 ;  /* 0x000000080000780c */ /* 0x040fe40002784270 */
[----:B------:R-:W-:Y:S02]  /*5f10*/  F2FP.BF16.F32.PACK_AB R77, RZ, R77 ;  /* 0x0000004dff4d723e */ /* 0x000fe400000010ff */
[----:B------:R-:W-:Y:S01]  /*5f20*/  F2FP.BF16.F32.PACK_AB R78, RZ, R78 ;  /* 0x0000004eff4e723e */ /* 0x000fe200000010ff */
[----:B------:R-:W-:Y:S01]  /*5f30*/  @P5 STG.E.U16 desc[UR36][R4.64+0xd0], R76 ;  /* 0x0000d04c04005986 */ /* 0x000fe2000c101524 */
[----:B------:R-:W-:Y:S02]  /*5f40*/  ISETP.GT.AND P5, PT, R0, 0x8, P0 ;  /* 0x000000080000780c */ /* 0x000fe400007a4270 */
[----:B------:R-:W-:-:S02]  /*5f50*/  F2FP.BF16.F32.PACK_AB R79, RZ, R79 ;  /* 0x0000004fff4f723e */ /* 0x000fc400000010ff */
[C---:B------:R-:W-:Y:S01]  /*5f60*/  ISETP.GT.AND P2, PT, R3.reuse, 0x71, PT ;  /* 0x000000710300780c */ /* 0x040fe20003f44270 */
[----:B------:R-:W-:Y:S01]  /*5f70*/  @P3 STG.E.U16 desc[UR36][R4.64+0xd2], R77 ;  /* 0x0000d24d04003986 */ /* 0x000fe2000c101524 */
[----:B------:R-:W-:Y:S02]  /*5f80*/  ISETP.GT.AND P3, PT, R3, 0x70, PT ;  /* 0x000000700300780c */ /* 0x000fe40003f64270 */
[----:B------:R-:W-:Y:S01]  /*5f90*/  F2FP.BF16.F32.PACK_AB R80, RZ, R80 ;  /* 0x00000050ff50723e */ /* 0x000fe200000010ff */
[----:B------:R-:W-:Y:S01]  /*5fa0*/  @P4 STG.E.U16 desc[UR36][R6.64+0xd0], R78 ;  /* 0x0000d04e06004986 */ /* 0x000fe2000c101524 */
[C---:B------:R-:W-:Y:S02]  /*5fb0*/  ISETP.GT.AND P4, PT, R0.reuse, RZ, P2 ;  /* 0x000000ff0000720c */ /* 0x040fe40001784270 */
[----:B------:R-:W-:Y:S01]  /*5fc0*/  F2FP.BF16.F32.PACK_AB R81, RZ, R81 ;  /* 0x00000051ff51723e */ /* 0x000fe200000010ff */
[----:B------:R-:W-:Y:S01]  /*5fd0*/  @P5 STG.E.U16 desc[UR36][R6.64+0xd2], R79 ;  /* 0x0000d24f06005986 */ /* 0x000fe2000c101524 */
[----:B------:R-:W-:-:S02]  /*5fe0*/  ISETP.GT.AND P5, PT, R0, RZ, P3 ;  /* 0x000000ff0000720c */ /* 0x000fc40001fa4270 */
[C---:B------:R-:W-:Y:S02]  /*5ff0*/  ISETP.GT.AND P1, PT, R3.reuse, 0x78, PT ;  /* 0x000000780300780c */ /* 0x040fe40003f24270 */
[----:B------:R-:W-:Y:S02]  /*6000*/  ISETP.GT.AND P0, PT, R3, 0x79, PT ;  /* 0x000000790300780c */ /* 0x000fe40003f04270 */
[C---:B------:R-:W-:Y:S02]  /*6010*/  ISETP.GT.AND P3, PT, R0.reuse, 0x8, P3 ;  /* 0x000000080000780c */ /* 0x040fe40001f64270 */
[C---:B------:R-:W-:Y:S02]  /*6020*/  ISETP.GT.AND P2, PT, R0.reuse, 0x8, P2 ;  /* 0x000000080000780c */ /* 0x040fe40001744270 */
[----:B------:R-:W-:Y:S02]  /*6030*/  F2FP.BF16.F32.PACK_AB R82, RZ, R82 ;  /* 0x00000052ff52723e */ /* 0x000fe400000010ff */
[----:B------:R-:W-:Y:S01]  /*6040*/  F2FP.BF16.F32.PACK_AB R83, RZ, R83 ;  /* 0x00000053ff53723e */ /* 0x000fe200000010ff */
[----:B------:R-:W-:Y:S01]  /*6050*/  @P5 STG.E.U16 desc[UR36][R4.64+0xe0], R80 ;  /* 0x0000e05004005986 */ /* 0x000fe2000c101524 */
[----:B------:R-:W-:-:S02]  /*6060*/  ISETP.GT.AND P5, PT, R0, RZ, P0 ;  /* 0x000000ff0000720c */ /* 0x000fc400007a4270 */
[C---:B------:R-:W-:Y:S01]  /*6070*/  ISETP.GT.AND P0, PT, R0.reuse, 0x8, P0 ;  /* 0x000000080000780c */ /* 0x040fe20000704270 */
[----:B------:R-:W-:Y:S01]  /*6080*/  @P4 STG.E.U16 desc[UR36][R4.64+0xe2], R81 ;  /* 0x0000e25104004986 */ /* 0x000fe2000c101524 */
[C---:B------:R-:W-:Y:S02]  /*6090*/  ISETP.GT.AND P4, PT, R0.reuse, RZ, P1 ;  /* 0x000000ff0000720c */ /* 0x040fe40000f84270 */
[----:B------:R-:W-:Y:S01]  /*60a0*/  ISETP.GT.AND P1, PT, R0, 0x8, P1 ;  /* 0x000000080000780c */ /* 0x000fe20000f24270 */
[----:B------:R-:W-:Y:S01]  /*60b0*/  @P3 STG.E.U16 desc[UR36][R6.64+0xe0], R82 ;  /* 0x0000e05206003986 */ /* 0x000fe2000c101524 */
[----:B------:R-:W-:Y:S02]  /*60c0*/  F2FP.BF16.F32.PACK_AB R84, RZ, R84 ;  /* 0x00000054ff54723e */ /* 0x000fe400000010ff */
[----:B------:R-:W-:Y:S01]  /*60d0*/  F2FP.BF16.F32.PACK_AB R85, RZ, R85 ;  /* 0x00000055ff55723e */ /* 0x000fe200000010ff */
[----:B------:R-:W-:Y:S01]  /*60e0*/  @P2 STG.E.U16 desc[UR36][R6.64+0xe2], R83 ;  /* 0x0000e25306002986 */ /* 0x000fe2000c101524 */
[----:B------:R-:W-:-:S02]  /*60f0*/  F2FP.BF16.F32.PACK_AB R86, RZ, R86 ;  /* 0x00000056ff56723e */ /* 0x000fc400000010ff */
[----:B------:R-:W-:-:S03]  /*6100*/  F2FP.BF16.F32.PACK_AB R87, RZ, R87 ;  /* 0x00000057ff57723e */ /* 0x000fc600000010ff */
[----:B------:R-:W-:Y:S04]  /*6110*/  @P4 STG.E.U16 desc[UR36][R4.64+0xf0], R84 ;  /* 0x0000f05404004986 */ /* 0x000fe8000c101524 */
[----:B------:R0:W-:Y:S02]  /*6120*/  @P5 STG.E.U16 desc[UR36][R4.64+0xf2], R85 ;  /* 0x0000f25504005986 */ /* 0x0001e4000c101524 */
[----:B0-----:R-:W-:Y:S02]  /*6130*/  @P1 IMAD.MOV.U32 R4, RZ, RZ, R6 ;  /* 0x000000ffff041224 */ /* 0x001fe400078e0006 */
[----:B------:R-:W-:-:S05]  /*6140*/  @P1 IMAD.MOV.U32 R5, RZ, RZ, R7 ;  /* 0x000000ffff051224 */ /* 0x000fca00078e0007 */
[----:B------:R0:W-:Y:S04]  /*6150*/  @P1 STG.E.U16 desc[UR36][R4.64+0xf0], R86 ;  /* 0x0000f05604001986 */ /* 0x0001e8000c101524 */
[----:B------:R0:W-:Y:S02]  /*6160*/  @P0 STG.E.U16 desc[UR36][R6.64+0xf2], R87 ;  /* 0x0000f25706000986 */ /* 0x0001e4000c101524 */
.L_x_158:
[----:B------:R-:W-:Y:S05]  /*6170*/  BSYNC B0 ;  /* 0x0000000000007941 */ /* 0x000fea0003800000 */
.L_x_32:
[----:B0-----:R-:W2:Y:S01]  /*6180*/  LDL.64 R4, [R1] ;  /* 0x0000000001047983 */ /* 0x001ea20000100a00 */
[----:B------:R-:W-:Y:S01]  /*6190*/  ULDC.64 UR4, c[0x0][0x650] ;  /* 0x0001940000047ab9 */ /* 0x000fe20000000a00 */
[----:B------:R-:W-:Y:S02]  /*61a0*/  IMAD.U32 R0, RZ, RZ, UR44 ;  /* 0x0000002cff007e24 */ /* 0x000fe4000f8e00ff */
[----:B------:R-:W-:Y:S02]  /*61b0*/  IMAD.MOV.U32 R22, RZ, RZ, -0x1 ;  /* 0xffffffffff167424 */ /* 0x000fe400078e00ff */
[----:B------:R0:W-:Y:S01]  /*61c0*/  SYNCS.ARRIVE.TRANS64.A1T0 RZ, [R0+UR46], RZ ;  /* 0x000000ff00ff79a7 */ /* 0x0001e2000810002e */
[----:B-----5:R-:W-:Y:S02]  /*61d0*/  IMAD.MOV.U32 R18, RZ, RZ, -0x1 ;  /* 0xffffffffff127424 */ /* 0x020fe400078e00ff */
[----:B------:R-:W-:Y:S01]  /*61e0*/  IMAD.MOV.U32 R19, RZ, RZ, -0x1 ;  /* 0xffffffffff137424 */ /* 0x000fe200078e00ff */
[----:B0-----:R-:W-:-:S02]  /*61f0*/  PRMT R0, RZ, 0x7610, R0 ;  /* 0x00007610ff007816 */ /* 0x001fc40000000000 */
[----:B--2---:R-:W-:-:S05]  /*6200*/  LEA R16, P0, R4, R16, 0x1 ;  /* 0x0000001004107211 */ /* 0x004fca00078008ff */
[----:B------:R-:W-:Y:S01]  /*6210*/  IMAD.X R17, R98, 0x1, R17, P0 ;  /* 0x0000000162117824 */ /* 0x000fe200000e0611 */
[----:B------:R-:W-:-:S04]  /*6220*/  ISETP.GE.U32.AND P0, PT, R16, UR4, PT ;  /* 0x0000000410007c0c */ /* 0x000fc8000bf06070 */
[----:B------:R-:W-:-:S13]  /*6230*/  ISETP.GE.U32.AND.EX P0, PT, R17, UR5, PT, P0 ;  /* 0x0000000511007c0c */ /* 0x000fda000bf06100 */
[----:B------:R-:W-:Y:S05]  /*6240*/  @P0 BRA `(.L_x_159) ;  /* 0x00000004004c0947 */ /* 0x000fea0003800000 */
[----:B-1----:R-:W0:Y:S01]  /*6250*/  LDC.64 R10, c[0x0][0x628] ;  /* 0x00018a00ff0a7b82 */ /* 0x002e220000000a00 */
[----:B------:R-:W1:Y:S01]  /*6260*/  S2R R12, SR_CTAID.X ;  /* 0x00000000000c7919 */ /* 0x000e620000002500 */
[----:B------:R-:W-:Y:S02]  /*6270*/  IMAD.MOV.U32 R8, RZ, RZ, R16 ;  /* 0x000000ffff087224 */ /* 0x000fe400078e0010 */
[----:B------:R-:W-:Y:S01]  /*6280*/  IMAD.MOV.U32 R9, RZ, RZ, R17 ;  /* 0x000000ffff097224 */ /* 0x000fe200078e0011 */
[----:B------:R-:W2:Y:S03]  /*6290*/  S2R R18, SR_CTAID.Y ;  /* 0x0000000000127919 */ /* 0x000ea60000002600 */
[----:B------:R-:W1:Y:S08]  /*62a0*/  LDC R0, c[0x0][0x630] ;  /* 0x00018c00ff007b82 */ /* 0x000e700000000800 */
[----:B------:R-:W1:Y:S01]  /*62b0*/  LDC.64 R14, c[0x0][0x620] ;  /* 0x00018800ff0e7b82 */ /* 0x000e620000000a00 */
[----:B0-----:R-:W-:-:S04]  /*62c0*/  ISETP.NE.U32.AND P0, PT, R10, RZ, PT ;  /* 0x000000ff0a00720c */ /* 0x001fc80003f05070 */
[----:B------:R-:W-:-:S13]  /*62d0*/  ISETP.NE.AND.EX P0, PT, R11, RZ, PT, P0 ;  /* 0x000000ff0b00720c */ /* 0x000fda0003f05300 */
[----:B-12---:R-:W-:Y:S05]  /*62e0*/  @!P0 BRA `(.L_x_160) ;  /* 0x0000000000288947 */ /* 0x006fea0003800000 */
[----:B------:R-:W0:Y:S02]  /*62f0*/  LDC R3, c[0x0][0x634] ;  /* 0x00018d00ff037b82 */ /* 0x000e240000000800 */
[----:B0-----:R-:W-:-:S05]  /*6300*/  IADD3 R3, P0, R16, R3, RZ ;  /* 0x0000000310037210 */ /* 0x001fca0007f1e0ff */
[----:B------:R-:W-:-:S04]  /*6310*/  IMAD.X R13, RZ, RZ, R17, P0 ;  /* 0x000000ffff0d7224 */ /* 0x000fc800000e0611 */
[----:B------:R-:W-:-:S04]  /*6320*/  IMAD.WIDE.U32 R4, R13, R10, RZ ;  /* 0x0000000a0d047225 */ /* 0x000fc800078e00ff */
[----:B---34-:R-:W-:-:S04]  /*6330*/  IMAD.WIDE.U32 R6, P0, R3, R11, R4 ;  /* 0x0000000b03067225 */ /* 0x018fc80007800004 */
[----:B------:R-:W-:-:S04]  /*6340*/  IMAD.WIDE.U32 R4, R3, R10, RZ ;  /* 0x0000000a03047225 */ /* 0x000fc800078e00ff */
[----:B------:R-:W-:Y:S01]  /*6350*/  IMAD.X R9, RZ, RZ, RZ, P0 ;  /* 0x000000ffff097224 */ /* 0x000fe200000e06ff */
[----:B------:R-:W-:Y:S01]  /*6360*/  IADD3 RZ, P0, R5, R6, RZ ;  /* 0x0000000605ff7210 */ /* 0x000fe20007f1e0ff */
[----:B------:R-:W-:-:S04]  /*6370*/  IMAD.MOV.U32 R8, RZ, RZ, R7 ;  /* 0x000000ffff087224 */ /* 0x000fc800078e0007 */
[----:B------:R-:W-:-:S08]  /*6380*/  IMAD.WIDE.U32.X R8, R13, R11, R8, P0 ;  /* 0x0000000b0d087225 */ /* 0x000fd000000e0408 */
.L_x_160:
[-CC-:B------:R-:W-:Y:S01]  /*6390*/  SHF.R.U64 R19, R8, R0.reuse, R9.reuse ;  /* 0x0000000008137219 */ /* 0x180fe20000001209 */
[----:B------:R-:W0:Y:S01]  /*63a0*/  LDC.64 R24, c[0x0][0x640] ;  /* 0x00019000ff187b82 */ /* 0x000e220000000a00 */
[----:B------:R-:W-:Y:S01]  /*63b0*/  SHF.R.U32.HI R0, RZ, R0, R9 ;  /* 0x00000000ff007219 */ /* 0x000fe20000011609 */
[----:B------:R-:W-:Y:S01]  /*63c0*/  ULDC UR4, c[0x0][0x150] ;  /* 0x0000540000047ab9 */ /* 0x000fe20000000800 */
[----:B------:R-:W-:Y:S02]  /*63d0*/  IADD3 R3, P0, RZ, -R19, RZ ;  /* 0x80000013ff037210 */ /* 0x000fe40007f1e0ff */
[----:B---34-:R-:W-:-:S03]  /*63e0*/  I2FP.F32.U32 R7, R12 ;  /* 0x0000000c00077245 */ /* 0x018fc60000201000 */
[----:B------:R-:W1:Y:S01]  /*63f0*/  LDC R6, c[0x0][0x618] ;  /* 0x00018600ff067b82 */ /* 0x000e620000000800 */
[----:B------:R-:W-:Y:S02]  /*6400*/  IMAD.X R5, RZ, RZ, ~R0, P0 ;  /* 0x000000ffff057224 */ /* 0x000fe400000e0e00 */
[----:B------:R-:W-:Y:S01]  /*6410*/  FMUL R7, R7, UR4 ;  /* 0x0000000407077c20 */ /* 0x000fe20008400000 */
[----:B------:R-:W-:Y:S01]  /*6420*/  ULDC UR4, c[0x0][0x154] ;  /* 0x0000550000047ab9 */ /* 0x000fe20000000800 */
[-C--:B------:R-:W-:Y:S02]  /*6430*/  IMAD R0, R5, R14.reuse, RZ ;  /* 0x0000000e05007224 */ /* 0x080fe400078e02ff */
[C---:B------:R-:W-:Y:S01]  /*6440*/  IMAD.WIDE.U32 R4, R3.reuse, R14, R16 ;  /* 0x0000000e03047225 */ /* 0x040fe200078e0010 */
[----:B------:R-:W2:Y:S01]  /*6450*/  LDC R8, c[0x0][0x608] ;  /* 0x00018200ff087b82 */ /* 0x000ea20000000800 */
[----:B------:R-:W3:Y:S02]  /*6460*/  F2I.U32.TRUNC.NTZ R7, R7 ;  /* 0x0000000700077305 */ /* 0x000ee4000020f000 */
[----:B------:R-:W-:Y:S01]  /*6470*/  IMAD R3, R3, R15, R0 ;  /* 0x0000000f03037224 */ /* 0x000fe200078e0200 */
[----:B------:R-:W-:-:S03]  /*6480*/  I2FP.F32.U32 R0, R18 ;  /* 0x0000001200007245 */ /* 0x000fc60000201000 */
[----:B------:R-:W-:Y:S01]  /*6490*/  IMAD.IADD R3, R5, 0x1, R3 ;  /* 0x0000000105037824 */ /* 0x000fe200078e0203 */
[----:B------:R-:W4:Y:S01]  /*64a0*/  LDC R11, c[0x0][0x658] ;  /* 0x00019600ff0b7b82 */ /* 0x000f220000000800 */
[----:B0-----:R-:W-:-:S04]  /*64b0*/  ISETP.NE.U32.AND P0, PT, R24, RZ, PT ;  /* 0x000000ff1800720c */ /* 0x001fc80003f05070 */
[----:B------:R-:W-:-:S03]  /*64c0*/  ISETP.NE.AND.EX P0, PT, R25, RZ, PT, P0 ;  /* 0x000000ff1900720c */ /* 0x000fc60003f05300 */
[----:B------:R-:W0:Y:S01]  /*64d0*/  LDC R9, c[0x0][0x144] ;  /* 0x00005100ff097b82 */ /* 0x000e220000000800 */
[-C--:B-1----:R-:W-:Y:S01]  /*64e0*/  SHF.R.U64 R10, R4, R6.reuse, R3 ;  /* 0x00000006040a7219 */ /* 0x082fe20000001203 */
[----:B---3--:R-:W-:Y:S01]  /*64f0*/  IMAD.MOV R7, RZ, RZ, -R7 ;  /* 0x000000ffff077224 */ /* 0x008fe200078e0a07 */
[----:B------:R-:W-:Y:S01]  /*6500*/  SHF.R.U32.HI R3, RZ, R6, R3 ;  /* 0x00000006ff037219 */ /* 0x000fe20000011603 */
[----:B------:R-:W-:-:S04]  /*6510*/  FMUL R6, R0, UR4 ;  /* 0x0000000400067c20 */ /* 0x000fc80008400000 */
[----:B------:R-:W1:Y:S01]  /*6520*/  LDC R21, c[0x0][0x148] ;  /* 0x00005200ff157b82 */ /* 0x000e620000000800 */
[----:B------:R3:W0:Y:S01]  /*6530*/  F2I.U32.TRUNC.NTZ R14, R6 ;  /* 0x00000006000e7305 */ /* 0x000622000020f000 */
[-CC-:B--2---:R-:W-:Y:S02]  /*6540*/  SHF.R.U64 R13, R10, R8.reuse, R3.reuse ;  /* 0x000000080a0d7219 */ /* 0x184fe40000001203 */
[----:B------:R-:W-:-:S04]  /*6550*/  SHF.R.U32.HI R0, RZ, R8, R3 ;  /* 0x00000008ff007219 */ /* 0x000fc80000011603 */
[----:B------:R-:W2:Y:S01]  /*6560*/  LDC R20, c[0x0][0x648] ;  /* 0x00019200ff147b82 */ /* 0x000ea20000000800 */
[-CC-:B----4-:R-:W-:Y:S02]  /*6570*/  SHF.R.U64 R15, R13, R11.reuse, R0.reuse ;  /* 0x0000000b0d0f7219 */ /* 0x190fe40000001200 */
[----:B------:R-:W-:-:S03]  /*6580*/  SHF.R.U32.HI R5, RZ, R11, R0 ;  /* 0x0000000bff057219 */ /* 0x000fc60000011600 */
[----:B------:R-:W-:Y:S02]  /*6590*/  IMAD.MOV.U32 R4, RZ, RZ, R15 ;  /* 0x000000ffff047224 */ /* 0x000fe400078e000f */
[----:B------:R-:W4:Y:S01]  /*65a0*/  LDC R26, c[0x0][0x638] ;  /* 0x00018e00ff1a7b82 */ /* 0x000f220000000800 */
[----:B0-----:R-:W-:-:S07]  /*65b0*/  IMAD R22, R9, R7, R12 ;  /* 0x0000000709167224 */ /* 0x001fce00078e020c */
[----:B------:R-:W0:Y:S08]  /*65c0*/  LDC R27, c[0x0][0x610] ;  /* 0x00018400ff1b7b82 */ /* 0x000e300000000800 */
[----:B------:R-:W0:Y:S01]  /*65d0*/  LDC R28, c[0x0][0x600] ;  /* 0x00018000ff1c7b82 */ /* 0x000e220000000800 */
[----:B-123--:R-:W-:Y:S05]  /*65e0*/  @!P0 BRA `(.L_x_161) ;  /* 0x0000000000288947 */ /* 0x00efea0003800000 */
[----:B------:R-:W1:Y:S02]  /*65f0*/  LDC R0, c[0x0][0x64c] ;  /* 0x00019300ff007b82 */ /* 0x000e640000000800 */
[----:B-1----:R-:W-:-:S05]  /*6600*/  IADD3 R3, P0, R15, R0, RZ ;  /* 0x000000000f037210 */ /* 0x002fca0007f1e0ff */
        /* <DEDUP_REMOVED lines=8> */
.L_x_161:
[----:B------:R-:W-:Y:S01]  /*6690*/  ISETP.NE.AND P0, PT, R2, 0x1, PT ;  /* 0x000000010200780c */ /* 0x000fe20003f05270 */
[----:B------:R-:W-:Y:S01]  /*66a0*/  IMAD.MOV R14, RZ, RZ, -R14 ;  /* 0x000000ffff0e7224 */ /* 0x000fe200078e0a0e */
[----:B------:R-:W-:Y:S02]  /*66b0*/  SHF.R.U64 R0, R4, R20, R5 ;  /* 0x0000001404007219 */ /* 0x000fe40000001205 */
[----:B------:R-:W-:Y:S02]  /*66c0*/  LOP3.LUT R3, R13, R100, RZ, 0xc0, !PT ;  /* 0x000000640d037212 */ /* 0x000fe400078ec0ff */
[----:B------:R-:W-:Y:S01]  /*66d0*/  LOP3.LUT R5, R10, R99, RZ, 0xc0, !PT ;  /* 0x000000630a057212 */ /* 0x000fe200078ec0ff */
[----:B------:R-:W-:Y:S02]  /*66e0*/  IMAD.MOV R4, RZ, RZ, -R0 ;  /* 0x000000ffff047224 */ /* 0x000fe400078e0a00 */
[----:B------:R-:W-:Y:S02]  /*66f0*/  IMAD R3, R96, R0, R3 ;  /* 0x0000000060037224 */ /* 0x000fe400078e0203 */
[----:B----4-:R-:W-:-:S02]  /*6700*/  IMAD R0, R4, R26, R15 ;  /* 0x0000001a04007224 */ /* 0x010fc400078e020f */
[----:B------:R-:W-:Y:S02]  /*6710*/  @P0 IMAD R22, R21, R14, R18 ;  /* 0x0000000e15160224 */ /* 0x000fe400078e0212 */
[----:B------:R-:W-:Y:S02]  /*6720*/  IMAD.MOV.U32 R4, RZ, RZ, 0x1 ;  /* 0x00000001ff047424 */ /* 0x000fe400078e00ff */
[----:B0-----:R-:W-:Y:S02]  /*6730*/  IMAD R22, R3, R27, R22 ;  /* 0x0000001b03167224 */ /* 0x001fe400078e0216 */
[----:B------:R-:W-:Y:S01]  /*6740*/  IMAD R3, R0, R28, R5 ;  /* 0x0000001c00037224 */ /* 0x000fe200078e0205 */
[----:B------:R-:W-:-:S04]  /*6750*/  PRMT R0, R4, 0x7610, R0 ;  /* 0x0000761004007816 */ /* 0x000fc80000000000 */
[----:B------:R-:W-:Y:S02]  /*6760*/  SEL R18, R3, R22, !P0 ;  /* 0x0000001603127207 */ /* 0x000fe40004000000 */
[----:B------:R-:W-:-:S07]  /*6770*/  SEL R22, R22, R3, !P0 ;  /* 0x0000000316167207 */ /* 0x000fce0004000000 */
.L_x_159:
[----:B------:R-:W-:Y:S01]  /*6780*/  UIMAD.WIDE.U32 UR4, UR38, 0x24924925, URZ ;  /* 0x24924925260478a5 */ /* 0x000fe2000f8e003f */
[----:B------:R-:W-:Y:S02]  /*6790*/  LOP3.LUT P0, RZ, R0, 0xff, RZ, 0xc0, !PT ;  /* 0x000000ff00ff7812 */ /* 0x000fe4000780c0ff */
[----:B------:R-:W-:Y:S01]  /*67a0*/  LOP3.LUT R103, R103, 0x1, RZ, 0x3c, !PT ;  /* 0x0000000167677812 */ /* 0x000fe200078e3cff */
[----:B------:R-:W-:-:S04]  /*67b0*/  UIADD3 UR4, UR38, -UR5, URZ ;  /* 0x8000000526047290 */ /* 0x000fc8000fffe03f */
[----:B------:R-:W-:-:S04]  /*67c0*/  ULEA.HI UR4, UR4, UR5, URZ, 0x1f ;  /* 0x0000000504047291 */ /* 0x000fc8000f8ff83f */
[----:B------:R-:W-:-:S04]  /*67d0*/  USHF.R.U32.HI UR4, URZ, 0x2, UR4 ;  /* 0x000000023f047899 */ /* 0x000fc80008011604 */
[----:B------:R-:W-:Y:S01]  /*67e0*/  UIMAD UR38, UR4, -0x7, UR38 ;  /* 0xfffffff9042678a4 */ /* 0x000fe2000f8e0226 */
[----:B------:R-:W-:Y:S11]  /*67f0*/  @P0 BRA `(.L_x_162) ;  /* 0xffffffac00680947 */ /* 0x000ff6000383ffff */
[----:B------:R-:W-:Y:S05]  /*6800*/  EXIT ;  /* 0x000000000000794d */ /* 0x000fea0003800000 */
.L_x_13:
[----:B------:R-:W-:-:S08]  /*6810*/  ISETP.NE.AND P0, PT, R14, RZ, PT ;  /* 0x000000ff0e00720c */ /* 0x000fd00003f05270 */
[----:B0-----:R-:W0:-:S00]  /*6820*/  USETMAXREG.DEALLOC.CTAPOOL 0x28 ;  /* 0x00000028000079c8 */ /* 0x001e0000080e0500 */
[----:B------:R-:W-:Y:S05]  /*6830*/  @P0 EXIT ;  /* 0x000000000000094d */ /* 0x000fea0003800000 */
[----:B0-----:R-:W-:Y:S01]  /*6840*/  LOP3.LUT P0, RZ, R3, 0xff, RZ, 0xc0, !PT ;  /* 0x000000ff03ff7812 */ /* 0x001fe2000780c0ff */
[----:B------:R-:W-:Y:S02]  /*6850*/  IMAD.MOV.U32 R3, RZ, RZ, 0x1 ;  /* 0x00000001ff037424 */ /* 0x000fe400078e00ff */
[----:B------:R-:W-:-:S10]  /*6860*/  IMAD.MOV.U32 R8, RZ, RZ, RZ ;  /* 0x000000ffff087224 */ /* 0x000fd400078e00ff */
[----:B------:R-:W-:Y:S05]  /*6870*/  @!P0 BRA `(.L_x_163) ;  /* 0x0000000c00148947 */ /* 0x000fea0003800000 */
[----:B------:R-:W-:Y:S01]  /*6880*/  LOP3.LUT P0, RZ, R4, 0x1f, RZ, 0xc0, !PT ;  /* 0x0000001f04ff7812 */ /* 0x000fe2000780c0ff */
[----:B------:R-:W-:Y:S01]  /*6890*/  ULDC UR5, c[0x0][0x658] ;  /* 0x0001960000057ab9 */ /* 0x000fe20000000800 */
[----:B------:R-:W-:Y:S01]  /*68a0*/  UMOV UR6, 0xffffffff ;  /* 0xffffffff00067882 */ /* 0x000fe20000000000 */
[----:B------:R-:W-:Y:S01]  /*68b0*/  BSSY B0, `(.L_x_163) ;  /* 0x00000c1000007945 */ /* 0x000fe20003800000 */
[----:B------:R-:W-:Y:S01]  /*68c0*/  USHF.L.U32 UR6, UR6, UR5, URZ ;  /* 0x0000000506067299 */ /* 0x000fe2000800063f */
[C---:B------:R-:W-:Y:S01]  /*68d0*/  ISETP.NE.AND P2, PT, R5.reuse, RZ, PT ;  /* 0x000000ff0500720c */ /* 0x040fe20003f45270 */
[----:B------:R-:W-:Y:S01]  /*68e0*/  IMAD.MOV.U32 R10, RZ, RZ, 0x1 ;  /* 0x00000001ff0a7424 */ /* 0x000fe200078e00ff */
[----:B------:R-:W-:Y:S01]  /*68f0*/  ISETP.NE.OR P0, PT, R5, RZ, !P0 ;  /* 0x000000ff0500720c */ /* 0x000fe20004705670 */
[----:B------:R-:W-:Y:S01]  /*6900*/  IMAD.MOV.U32 R3, RZ, RZ, 0x1 ;  /* 0x00000001ff037424 */ /* 0x000fe200078e00ff */
[----:B------:R-:W-:Y:S01]  /*6910*/  LOP3.LUT R9, R23, 0x2, RZ, 0xfc, !PT ;  /* 0x0000000217097812 */ /* 0x000fe200078efcff */
[----:B------:R-:W-:Y:S01]  /*6920*/  IMAD.MOV.U32 R8, RZ, RZ, RZ ;  /* 0x000000ffff087224 */ /* 0x000fe200078e00ff */
[----:B------:R-:W-:Y:S01]  /*6930*/  ULDC UR4, c[0x0][0x600] ;  /* 0x0001800000047ab9 */ /* 0x000fe20000000800 */
[----:B------:R-:W-:Y:S01]  /*6940*/  UMOV UR7, 0x1 ;  /* 0x0000000100077882 */ /* 0x000fe20000000000 */
[----:B------:R-:W-:-:S02]  /*6950*/  UIADD3 UR19, UR40, 0x1, URZ ;  /* 0x0000000128137890 */ /* 0x000fc4000fffe03f */
[----:B------:R-:W-:Y:S02]  /*6960*/  UIADD3 UR15, UR4, -0x1, URZ ;  /* 0xffffffff040f7890 */ /* 0x000fe4000fffe03f */
[----:B------:R-:W-:Y:S02]  /*6970*/  USHF.L.U32 UR17, UR7, UR5, URZ ;  /* 0x0000000507117299 */ /* 0x000fe4000800063f */
[----:B------:R-:W-:Y:S01]  /*6980*/  ULOP3.LUT UR16, URZ, UR6, URZ, 0x33, !UPT ;  /* 0x000000063f107292 */ /* 0x000fe2000f8e333f */
[----:B------:R-:W-:-:S11]  /*6990*/  ULDC.64 UR20, c[0x0][0x198] ;  /* 0x0000660000147ab9 */ /* 0x000fd60000000a00 */
.L_x_175:
[----:B------:R-:W-:-:S03]  /*69a0*/  UMOV UR4, 0xffffffff ;  /* 0xffffffff00047882 */ /* 0x000fc60000000000 */
[----:B------:R-:W-:Y:S05]  /*69b0*/  BRA.DIV UR4, `(.L_x_164) ;  /* 0x00000012044c7947 */ /* 0x000fea000b800000 */
[----:B------:R-:W-:-:S13]  /*69c0*/  ELECT P6, URZ, PT ;  /* 0x00000000003f782f */ /* 0x000fda00038c0000 */
.L_x_191:
[----:B------:R-:W0:Y:S01]  /*69d0*/  LDC R4, c[0x0][0x28c] ;  /* 0x0000a300ff047b82 */ /* 0x000e220000000800 */
[----:B------:R-:W-:Y:S01]  /*69e0*/  BSSY B1, `(.L_x_165) ;  /* 0x0000037000017945 */ /* 0x000fe20003800000 */
[----:B0-----:R-:W-:-:S13]  /*69f0*/  ISETP.LT.OR P6, PT, R4, 0x1, !P6 ;  /* 0x000000010400780c */ /* 0x001fda00077c1670 */
[----:B------:R-:W-:Y:S05]  /*6a00*/  @P6 BRA `(.L_x_166) ;  /* 0x0000000000d06947 */ /* 0x000fea0003800000 */
[----:B------:R-:W-:Y:S02]  /*6a10*/  IMAD.SHL.U32 R18, R18, 0x80, RZ ;  /* 0x0000008012127824 */ /* 0x000fe400078e00ff */
[----:B------:R-:W-:Y:S02]  /*6a20*/  IMAD.SHL.U32 R22, R22, 0x40, RZ ;  /* 0x0000004016167824 */ /* 0x000fe400078e00ff */
[----:B------:R-:W-:Y:S02]  /*6a30*/  IMAD.MOV.U32 R13, RZ, RZ, RZ ;  /* 0x000000ffff0d7224 */ /* 0x000fe400078e00ff */
[----:B------:R-:W-:Y:S02]  /*6a40*/  IMAD.U32 R14, RZ, RZ, UR19 ;  /* 0x00000013ff0e7e24 */ /* 0x000fe4000f8e00ff */
[----:B------:R-:W-:Y:S02]  /*6a50*/  IMAD.MOV.U32 R4, RZ, RZ, R3 ;  /* 0x000000ffff047224 */ /* 0x000fe400078e0003 */
[----:B------:R-:W-:-:S07]  /*6a60*/  IMAD.MOV.U32 R5, RZ, RZ, R8 ;  /* 0x000000ffff057224 */ /* 0x000fce00078e0008 */
.L_x_170:
[----:B------:R-:W0:Y:S01]  /*6a70*/  S2R R7, SR_CgaCtaId ;  /* 0x0000000000077919 */ /* 0x000e220000008800 */
[----:B------:R-:W-:-:S04]  /*6a80*/  MOV R6, 0x400 ;  /* 0x0000040000067802 */ /* 0x000fc80000000f00 */
[----:B0-----:R-:W-:Y:S02]  /*6a90*/  LEA R12, R7, R6, 0x18 ;  /* 0x00000006070c7211 */ /* 0x001fe400078ec0ff */
[----:B------:R-:W-:Y:S01]  /*6aa0*/  SHF.L.U32 R6, R4, 0x1f, RZ ;  /* 0x0000001f04067819 */ /* 0x000fe200000006ff */
[----:B------:R-:W0:Y:S02]  /*6ab0*/  @!P2 LDC R7, c[0x0][0x500] ;  /* 0x00014000ff07ab82 */ /* 0x000e240000000800 */
[----:B------:R-:W-:-:S04]  /*6ac0*/  IMAD R11, R5, 0x8, R12 ;  /* 0x00000008050b7824 */ /* 0x000fc800078e020c */
[----:B------:R-:W1:Y:S02]  /*6ad0*/  SYNCS.PHASECHK.TRANS64.TRYWAIT P1, [R11+URZ+0x38], R6 ;  /* 0x000038060b0075a7 */ /* 0x000e64000802017f */
[----:B-1----:R-:W-:Y:S05]  /*6ae0*/  @!P1 BRA `(.L_x_167) ;  /* 0x0000001000209947 */ /* 0x002fea0003800000 */
.L_x_192:
[----:B-1----:R-:W-:Y:S01]  /*6af0*/  PRMT R6, R9, 0x9910, RZ ;  /* 0x0000991009067816 */ /* 0x002fe200000000ff */
[----:B0-----:R0:W-:Y:S03]  /*6b00*/  @!P2 SYNCS.ARRIVE.TRANS64 RZ, [R11+URZ], R7 ;  /* 0x000000070bffa9a7 */ /* 0x0011e6000800003f */
[----:B------:R-:W-:-:S13]  /*6b10*/  ISETP.NE.AND P1, PT, R6, 0x2, PT ;  /* 0x000000020600780c */ /* 0x000fda0003f25270 */
[----:B0-----:R-:W-:Y:S05]  /*6b20*/  @P1 BRA `(.L_x_168) ;  /* 0x0000000000041947 */ /* 0x001fea0003800000 */
[----:B------:R-:W-:Y:S01]  /*6b30*/  BPT.TRAP 0x1 ;  /* 0x000000040000795c */ /* 0x000fe20000300000 */
.L_x_168:
[----:B------:R-:W-:Y:S05]  /*6b40*/  @P0 BRA `(.L_x_169) ;  /* 0x0000000000040947 */ /* 0x000fea0003800000 */
[----:B------:R-:W-:Y:S01]  /*6b50*/  BPT.TRAP 0x1 ;  /* 0x000000040000795c */ /* 0x000fe20000300000 */
.L_x_169:
[--C-:B------:R-:W-:Y:S01]  /*6b60*/  IMAD R6, R5, 0x2000, R12.reuse ;  /* 0x0000200005067824 */ /* 0x100fe200078e020c */
[----:B------:R-:W-:Y:S01]  /*6b70*/  R2UR UR9, R11 ;  /* 0x000000000b0972ca */ /* 0x000fe200000e0000 */
[C---:B------:R-:W-:Y:S01]  /*6b80*/  IMAD R12, R5.reuse, 0x4000, R12 ;  /* 0x00004000050c7824 */ /* 0x040fe200078e020c */
[----:B------:R-:W-:Y:S01]  /*6b90*/  UIADD3 UR4, UP0, UR20, 0xf0, URZ ;  /* 0x000000f014047890 */ /* 0x000fe2000ff1e03f */
[----:B------:R-:W-:Y:S01]  /*6ba0*/  VIADD R14, R14, 0xffffffff ;  /* 0xffffffff0e0e7836 */ /* 0x000fe20000000000 */
[----:B------:R-:W-:Y:S01]  /*6bb0*/  R2UR UR5, R6 ;  /* 0x00000000060572ca */ /* 0x000fe200000e0000 */
[----:B------:R-:W-:Y:S01]  /*6bc0*/  UIADD3 UR22, UP1, UR20, 0x1f0, URZ ;  /* 0x000001f014167890 */ /* 0x000fe2000ff3e03f */
[----:B------:R-:W-:Y:S01]  /*6bd0*/  R2UR UR8, R12 ;  /* 0x000000000c0872ca */ /* 0x000fe200000e0000 */
[----:B------:R-:W-:Y:S01]  /*6be0*/  VIADD R5, R5, 0x1 ;  /* 0x0000000105057836 */ /* 0x000fe20000000000 */
[----:B------:R-:W-:Y:S01]  /*6bf0*/  R2UR UR11, R22 ;  /* 0x00000000160b72ca */ /* 0x000fe200000e0000 */
[----:B------:R-:W-:Y:S01]  /*6c00*/  UIADD3.X UR23, URZ, UR21, URZ, UP1, !UPT ;  /* 0x000000153f177290 */ /* 0x000fe20008ffe43f */
[----:B------:R-:W-:Y:S01]  /*6c10*/  R2UR UR10, R13 ;  /* 0x000000000d0a72ca */ /* 0x000fe200000e0000 */
[----:B------:R-:W-:Y:S01]  /*6c20*/  UMOV UR6, 0x0 ;  /* 0x0000000000067882 */ /* 0x000fe20000000000 */
[----:B------:R-:W-:Y:S01]  /*6c30*/  R2UR UR12, R19 ;  /* 0x00000000130c72ca */ /* 0x000fe200000e0000 */
[----:B------:R-:W-:Y:S01]  /*6c40*/  UMOV UR7, 0x10000000 ;  /* 0x1000000000077882 */ /* 0x000fe20000000000 */
[----:B------:R-:W-:Y:S01]  /*6c50*/  R2UR UR18, R18 ;  /* 0x00000000121272ca */ /* 0x000fe200000e0000 */
[----:B------:R-:W-:Y:S01]  /*6c60*/  VIADD R13, R13, 0x40 ;  /* 0x000000400d0d7836 */ /* 0x000fe20000000000 */
[----:B------:R-:W-:Y:S01]  /*6c70*/  ISETP.GT.AND P3, PT, R14, 0x1, PT ;  /* 0x000000010e00780c */ /* 0x000fe20003f64270 */
[----:B------:R-:W-:Y:S01]  /*6c80*/  UIADD3 UR13, UR5, 0x180, URZ ;  /* 0x00000180050d7890 */ /* 0x000fe2000fffe03f */
[----:B------:R-:W-:Y:S01]  /*6c90*/  ISETP.NE.AND P1, PT, R5, 0x7, PT ;  /* 0x000000070500780c */ /* 0x000fe20003f25270 */
[----:B------:R-:W-:-:S02]  /*6ca0*/  UIADD3.X UR5, URZ, UR21, URZ, UP0, !UPT ;  /* 0x000000153f057290 */ /* 0x000fc400087fe43f */
[----:B------:R-:W-:Y:S01]  /*6cb0*/  UIADD3 UR14, UR8, 0xe180, URZ ;  /* 0x0000e180080e7890 */ /* 0x000fe2000fffe03f */
[----:B------:R-:W-:Y:S02]  /*6cc0*/  SEL R7, RZ, 0x1, P1 ;  /* 0x00000001ff077807 */ /* 0x000fe40000800000 */
[----:B------:R-:W-:Y:S01]  /*6cd0*/  UMOV UR8, UR13 ;  /* 0x0000000d00087c82 */ /* 0x000fe20008000000 */
[----:B------:R-:W-:Y:S02]  /*6ce0*/  SEL R5, R5, RZ, P1 ;  /* 0x000000ff05057207 */ /* 0x000fe40000800000 */
[----:B------:R-:W-:Y:S01]  /*6cf0*/  LOP3.LUT R4, R4, R7, RZ, 0x3c, !PT ;  /* 0x0000000704047212 */ /* 0x000fe200078e3cff */
[----:B------:R0:W-:Y:S02]  /*6d00*/  UTMALDG.3D [UR8], [UR4], desc[UR6] ;  /* 0x00000608040075b4 */ /* 0x0001e40008011000 */
[----:B0-----:R-:W-:Y:S01]  /*6d10*/  UMOV UR8, UR14 ;  /* 0x0000000e00087c82 */ /* 0x001fe20008000000 */
[----:B------:R-:W-:-:S02]  /*6d20*/  UMOV UR11, UR18 ;  /* 0x00000012000b7c82 */ /* 0x000fc40008000000 */
[----:B------:R0:W-:Y:S02]  /*6d30*/  UTMALDG.3D [UR8], [UR22], desc[UR6] ;  /* 0x00000608160075b4 */ /* 0x0001e40008011000 */
[----:B0-----:R-:W-:Y:S05]  /*6d40*/  @P3 BRA `(.L_x_170) ;  /* 0xfffffffc00483947 */ /* 0x001fea000383ffff */
.L_x_166:
[----:B------:R-:W-:Y:S05]  /*6d50*/  BSYNC B1 ;  /* 0x0000000000017941 */ /* 0x000fea0003800000 */
.L_x_165:
[----:B------:R-:W2:Y:S01]  /*6d60*/  LDL.64 R20, [R1] ;  /* 0x0000000001147983 */ /* 0x000ea20000100a00 */
[----:B------:R-:W-:Y:S01]  /*6d70*/  LOP3.LUT P4, RZ, R10, 0xff, RZ, 0xc0, !PT ;  /* 0x000000ff0aff7812 */ /* 0x000fe2000788c0ff */
[----:B------:R-:W-:Y:S01]  /*6d80*/  VIADD R11, R8, UR40 ;  /* 0x00000028080b7c36 */ /* 0x000fe20008000000 */
[----:B------:R-:W-:Y:S01]  /*6d90*/  ULDC.64 UR4, c[0x0][0x650] ;  /* 0x0001940000047ab9 */ /* 0x000fe20000000a00 */
[----:B------:R-:W-:Y:S01]  /*6da0*/  IMAD.U32 R8, RZ, RZ, UR40 ;  /* 0x00000028ff087e24 */ /* 0x000fe2000f8e00ff */
[----:B------:R-:W-:Y:S01]  /*6db0*/  UISETP.GE.U32.AND UP0, UPT, UR40, 0x7, UPT ;  /* 0x000000072800788c */ /* 0x000fe2000bf06070 */
[C---:B------:R-:W-:Y:S01]  /*6dc0*/  IMAD.WIDE.U32 R4, R11.reuse, 0x24924925, RZ ;  /* 0x249249250b047825 */ /* 0x040fe200078e00ff */
[----:B------:R-:W-:Y:S01]  /*6dd0*/  ISETP.GT.U32.AND P1, PT, R11, 0x6, PT ;  /* 0x000000060b00780c */ /* 0x000fe20003f24070 */
[----:B------:R-:W-:Y:S01]  /*6de0*/  BSSY B1, `(.L_x_171) ;  /* 0x000006b000017945 */ /* 0x000fe20003800000 */
[----:B------:R-:W-:Y:S01]  /*6df0*/  PRMT R10, RZ, 0x7610, R10 ;  /* 0x00007610ff0a7816 */ /* 0x000fe2000000000a */
[----:B------:R-:W-:Y:S01]  /*6e00*/  IMAD.MOV.U32 R22, RZ, RZ, -0x1 ;  /* 0xffffffffff167424 */ /* 0x000fe200078e00ff */
[----:B------:R-:W-:Y:S01]  /*6e10*/  ISETP.LT.U32.AND P1, PT, R8, 0x7, P1 ;  /* 0x000000070800780c */ /* 0x000fe20000f21070 */
[----:B------:R-:W-:Y:S01]  /*6e20*/  IMAD.MOV.U32 R18, RZ, RZ, -0x1 ;  /* 0xffffffffff127424 */ /* 0x000fe200078e00ff */
[----:B------:R-:W-:Y:S01]  /*6e30*/  PLOP3.LUT P3, PT, PT, PT, UP0, 0x80, 0x0 ;  /* 0x000000000000781c */ /* 0x000fe20003f6f008 */
[----:B------:R-:W0:Y:S01]  /*6e40*/  @P4 S2R R7, SR_CgaCtaId ;  /* 0x0000000000074919 */ /* 0x000e220000008800 */
[----:B------:R-:W-:Y:S01]  /*6e50*/  SEL R4, RZ, 0x1, !P1 ;  /* 0x00000001ff047807 */ /* 0x000fe20004800000 */
[----:B------:R-:W-:Y:S01]  /*6e60*/  IMAD.MOV.U32 R19, RZ, RZ, -0x1 ;  /* 0xffffffffff137424 */ /* 0x000fe200078e00ff */
[----:B------:R-:W-:-:S02]  /*6e70*/  @P4 MOV R6, 0x400 ;  /* 0x0000040000064802 */ /* 0x000fc40000000f00 */
[----:B------:R-:W-:Y:S02]  /*6e80*/  LOP3.LUT R3, R3, R4, RZ, 0x3c, !PT ;  /* 0x0000000403037212 */ /* 0x000fe400078e3cff */
[----:B------:R-:W-:Y:S02]  /*6e90*/  PRMT R4, RZ, 0x7610, R4 ;  /* 0x00007610ff047816 */ /* 0x000fe40000000004 */
[----:B0-----:R-:W-:Y:S01]  /*6ea0*/  @P4 LEA R6, R7, R6, 0x18 ;  /* 0x0000000607064211 */ /* 0x001fe200078ec0ff */
[----:B------:R-:W-:-:S03]  /*6eb0*/  IMAD.IADD R7, R11, 0x1, -R5 ;  /* 0x000000010b077824 */ /* 0x000fc600078e0a05 */
[----:B------:R0:W-:Y:S02]  /*6ec0*/  @P4 SYNCS.ARRIVE.TRANS64.A1T0 RZ, [R6+URZ+0xa8], RZ ;  /* 0x0000a8ff06ff49a7 */ /* 0x0001e4000810003f */
[----:B------:R-:W-:-:S04]  /*6ed0*/  LEA.HI R7, R7, R5, RZ, 0x1f ;  /* 0x0000000507077211 */ /* 0x000fc800078ff8ff */
[----:B------:R-:W-:-:S04]  /*6ee0*/  SHF.R.U32.HI R8, RZ, 0x2, R7 ;  /* 0x00000002ff087819 */ /* 0x000fc80000011607 */
[----:B------:R-:W-:Y:S01]  /*6ef0*/  @P3 LOP3.LUT R3, R3, 0x1, R8, 0x78, !PT ;  /* 0x0000000103033812 */ /* 0x000fe200078e7808 */
[----:B------:R-:W-:Y:S01]  /*6f00*/  IMAD R8, R8, -0x7, R11 ;  /* 0xfffffff908087824 */ /* 0x000fe200078e020b */
[----:B--2---:R-:W-:-:S05]  /*6f10*/  IADD3 R16, P1, R16, R20, RZ ;  /* 0x0000001410107210 */ /* 0x004fca0007f3e0ff */
[----:B------:R-:W-:Y:S01]  /*6f20*/  IMAD.X R17, R17, 0x1, R0, P1 ;  /* 0x0000000111117824 */ /* 0x000fe200008e0600 */
[----:B------:R-:W-:-:S04]  /*6f30*/  ISETP.GE.U32.AND P1, PT, R16, UR4, PT ;  /* 0x0000000410007c0c */ /* 0x000fc8000bf26070 */
[----:B------:R-:W-:-:S13]  /*6f40*/  ISETP.GE.U32.AND.EX P1, PT, R17, UR5, PT, P1 ;  /* 0x0000000511007c0c */ /* 0x000fda000bf26110 */
[----:B0-----:R-:W-:Y:S05]  /*6f50*/  @P1 BRA `(.L_x_172) ;  /* 0x00000004004c1947 */ /* 0x001fea0003800000 */
[----:B------:R-:W0:Y:S01]  /*6f60*/  S2R R12, SR_CTAID.X ;  /* 0x00000000000c7919 */ /* 0x000e220000002500 */
[----:B------:R-:W-:Y:S01]  /*6f70*/  ULDC.64 UR4, c[0x0][0x628] ;  /* 0x00018a0000047ab9 */ /* 0x000fe20000000a00 */
[----:B------:R-:W1:Y:S01]  /*6f80*/  LDC R13, c[0x0][0x144] ;  /* 0x00005100ff0d7b82 */ /* 0x000e620000000800 */
[----:B------:R-:W-:Y:S01]  /*6f90*/  ISETP.NE.U32.AND P1, PT, RZ, UR4, PT ;  /* 0x00000004ff007c0c */ /* 0x000fe2000bf25070 */
[----:B------:R-:W2:Y:S01]  /*6fa0*/  S2R R11, SR_CTAID.Y ;  /* 0x00000000000b7919 */ /* 0x000ea20000002600 */
[----:B------:R-:W-:Y:S01]  /*6fb0*/  ULDC UR6, c[0x0][0x150] ;  /* 0x0000540000067ab9 */ /* 0x000fe20000000800 */
[----:B------:R-:W-:Y:S01]  /*6fc0*/  ULDC UR7, c[0x0][0x630] ;  /* 0x00018c0000077ab9 */ /* 0x000fe20000000800 */
[----:B------:R-:W-:Y:S01]  /*6fd0*/  ISETP.NE.AND.EX P1, PT, RZ, UR5, PT, P1 ;  /* 0x00000005ff007c0c */ /* 0x000fe2000bf25310 */
[----:B------:R-:W-:Y:S01]  /*6fe0*/  IMAD.MOV.U32 R4, RZ, RZ, R16 ;  /* 0x000000ffff047224 */ /* 0x000fe200078e0010 */
[----:B0-----:R-:W-:-:S05]  /*6ff0*/  I2FP.F32.U32 R5, R12 ;  /* 0x0000000c00057245 */ /* 0x001fca0000201000 */
[----:B------:R-:W-:Y:S01]  /*7000*/  FMUL R14, R5, UR6 ;  /* 0x00000006050e7c20 */ /* 0x000fe20008400000 */
[----:B------:R-:W-:-:S05]  /*7010*/  IMAD.MOV.U32 R5, RZ, RZ, R17 ;  /* 0x000000ffff057224 */ /* 0x000fca00078e0011 */
[----:B--2---:R-:W-:Y:S05]  /*7020*/  @!P1 BRA `(.L_x_173) ;  /* 0x0000000000289947 */ /* 0x004fea0003800000 */
[----:B------:R-:W-:Y:S02]  /*7030*/  ULDC UR6, c[0x0][0x634] ;  /* 0x00018d0000067ab9 */ /* 0x000fe40000000800 */
[----:B------:R-:W-:-:S05]  /*7040*/  IADD3 R5, P1, R16, UR6, RZ ;  /* 0x0000000610057c10 */ /* 0x000fca000ff3e0ff */
[----:B------:R-:W-:-:S04]  /*7050*/  IMAD.X R15, RZ, RZ, R17, P1 ;  /* 0x000000ffff0f7224 */ /* 0x000fc800008e0611 */
[----:B------:R-:W-:-:S04]  /*7060*/  IMAD.WIDE.U32 R6, R15, UR4, RZ ;  /* 0x000000040f067c25 */ /* 0x000fc8000f8e00ff */
[----:B------:R-:W-:-:S04]  /*7070*/  IMAD.WIDE.U32 R6, P1, R5, UR5, R6 ;  /* 0x0000000505067c25 */ /* 0x000fc8000f820006 */
[----:B------:R-:W-:-:S04]  /*7080*/  IMAD.WIDE.U32 R4, R5, UR4, RZ ;  /* 0x0000000405047c25 */ /* 0x000fc8000f8e00ff */
[----:B------:R-:W-:Y:S01]  /*7090*/  IMAD.MOV.U32 R4, RZ, RZ, R7 ;  /* 0x000000ffff047224 */ /* 0x000fe200078e0007 */
[----:B------:R-:W-:Y:S01]  /*70a0*/  IADD3 RZ, P3, R5, R6, RZ ;  /* 0x0000000605ff7210 */ /* 0x000fe20007f7e0ff */
[----:B------:R-:W-:-:S04]  /*70b0*/  IMAD.X R5, RZ, RZ, RZ, P1 ;  /* 0x000000ffff057224 */ /* 0x000fc800008e06ff */
[----:B------:R-:W-:-:S08]  /*70c0*/  IMAD.WIDE.U32.X R4, R15, UR5, R4, P3 ;  /* 0x000000050f047c25 */ /* 0x000fd000098e0404 */
.L_x_173:
[--C-:B------:R-:W-:Y:S01]  /*70d0*/  SHF.R.U64 R19, R4, UR7, R5.reuse ;  /* 0x0000000704137c19 */ /* 0x100fe20008001205 */
[----:B------:R-:W0:Y:S01]  /*70e0*/  F2I.U32.TRUNC.NTZ R14, R14 ;  /* 0x0000000e000e7305 */ /* 0x000e22000020f000 */
[----:B------:R-:W-:Y:S01]  /*70f0*/  SHF.R.U32.HI R4, RZ, UR7, R5 ;  /* 0x00000007ff047c19 */ /* 0x000fe20008011605 */
[----:B------:R-:W-:Y:S01]  /*7100*/  ULDC.64 UR4, c[0x0][0x620] ;  /* 0x0001880000047ab9 */ /* 0x000fe20000000a00 */
[----:B------:R-:W-:Y:S01]  /*7110*/  IADD3 R7, P1, RZ, -R19, RZ ;  /* 0x80000013ff077210 */ /* 0x000fe20007f3e0ff */
[----:B------:R-:W-:Y:S01]  /*7120*/  ULDC.64 UR6, c[0x0][0x640] ;  /* 0x0001900000067ab9 */ /* 0x000fe20000000a00 */
[----:B------:R-:W2:Y:S03]  /*7130*/  LDC R18, c[0x0][0x148] ;  /* 0x00005200ff127b82 */ /* 0x000ea60000000800 */
[----:B------:R-:W-:Y:S01]  /*7140*/  IMAD.X R4, RZ, RZ, ~R4, P1 ;  /* 0x000000ffff047224 */ /* 0x000fe200008e0e04 */
[----:B------:R-:W-:-:S03]  /*7150*/  ISETP.NE.U32.AND P1, PT, RZ, UR6, PT ;  /* 0x00000006ff007c0c */ /* 0x000fc6000bf25070 */
[----:B------:R-:W-:Y:S01]  /*7160*/  IMAD R6, R4, UR4, RZ ;  /* 0x0000000404067c24 */ /* 0x000fe2000f8e02ff */
[----:B------:R-:W-:Y:S01]  /*7170*/  ISETP.NE.AND.EX P1, PT, RZ, UR7, PT, P1 ;  /* 0x00000007ff007c0c */ /* 0x000fe2000bf25310 */
[----:B------:R-:W-:Y:S01]  /*7180*/  IMAD.WIDE.U32 R4, R7, UR4, R16 ;  /* 0x0000000407047c25 */ /* 0x000fe2000f8e0010 */
[----:B------:R-:W-:-:S03]  /*7190*/  ULDC UR4, c[0x0][0x618] ;  /* 0x0001860000047ab9 */ /* 0x000fc60000000800 */
[----:B------:R-:W-:Y:S01]  /*71a0*/  IMAD R7, R7, UR5, R6 ;  /* 0x0000000507077c24 */ /* 0x000fe2000f8e0206 */
[----:B------:R-:W-:Y:S01]  /*71b0*/  ULDC UR5, c[0x0][0x154] ;  /* 0x0000550000057ab9 */ /* 0x000fe20000000800 */
[----:B0-----:R-:W-:Y:S02]  /*71c0*/  IMAD.MOV R6, RZ, RZ, -R14 ;  /* 0x000000ffff067224 */ /* 0x001fe400078e0a0e */
[----:B------:R-:W-:Y:S02]  /*71d0*/  IMAD.IADD R5, R5, 0x1, R7 ;  /* 0x0000000105057824 */ /* 0x000fe400078e0207 */
[----:B-1----:R-:W-:Y:S01]  /*71e0*/  IMAD R12, R13, R6, R12 ;  /* 0x000000060d0c7224 */ /* 0x002fe200078e020c */
[----:B------:R-:W-:Y:S02]  /*71f0*/  I2FP.F32.U32 R6, R11 ;  /* 0x0000000b00067245 */ /* 0x000fe40000201000 */
[--C-:B------:R-:W-:Y:S02]  /*7200*/  SHF.R.U64 R13, R4, UR4, R5.reuse ;  /* 0x00000004040d7c19 */ /* 0x100fe40008001205 */
[----:B------:R-:W-:Y:S01]  /*7210*/  SHF.R.U32.HI R4, RZ, UR4, R5 ;  /* 0x00000004ff047c19 */ /* 0x000fe20008011605 */
[----:B------:R-:W-:Y:S01]  /*7220*/  FMUL R6, R6, UR5 ;  /* 0x0000000506067c20 */ /* 0x000fe20008400000 */
[----:B------:R-:W-:-:S02]  /*7230*/  ULDC UR4, c[0x0][0x608] ;  /* 0x0001820000047ab9 */ /* 0x000fc40000000800 */
[--C-:B------:R-:W-:Y:S01]  /*7240*/  SHF.R.U64 R15, R13, UR4, R4.reuse ;  /* 0x000000040d0f7c19 */ /* 0x100fe20008001204 */
[----:B------:R0:W1:Y:S01]  /*7250*/  F2I.U32.TRUNC.NTZ R20, R6 ;  /* 0x0000000600147305 */ /* 0x000062000020f000 */
[----:B------:R-:W-:Y:S01]  /*7260*/  SHF.R.U32.HI R4, RZ, UR4, R4 ;  /* 0x00000004ff047c19 */ /* 0x000fe20008011604 */
[----:B------:R-:W-:-:S03]  /*7270*/  ULDC UR4, c[0x0][0x658] ;  /* 0x0001960000047ab9 */ /* 0x000fc60000000800 */
[--C-:B------:R-:W-:Y:S02]  /*7280*/  SHF.R.U64 R14, R15, UR4, R4.reuse ;  /* 0x000000040f0e7c19 */ /* 0x100fe40008001204 */
[----:B------:R-:W-:-:S03]  /*7290*/  SHF.R.U32.HI R21, RZ, UR4, R4 ;  /* 0x00000004ff157c19 */ /* 0x000fc60008011604 */
[----:B------:R-:W-:Y:S02]  /*72a0*/  IMAD.MOV.U32 R4, RZ, RZ, R14 ;  /* 0x000000ffff047224 */ /* 0x000fe400078e000e */
[----:B------:R-:W-:Y:S01]  /*72b0*/  IMAD.MOV.U32 R5, RZ, RZ, R21 ;  /* 0x000000ffff057224 */ /* 0x000fe200078e0015 */
[----:B0-----:R-:W-:Y:S06]  /*72c0*/  @!P1 BRA `(.L_x_174) ;  /* 0x0000000000289947 */ /* 0x001fec0003800000 */
        /* <DEDUP_REMOVED lines=10> */
.L_x_174:
[----:B------:R-:W-:Y:S01]  /*7370*/  ISETP.NE.AND P1, PT, R2, 0x1, PT ;  /* 0x000000010200780c */ /* 0x000fe20003f25270 */
[----:B------:R-:W-:Y:S01]  /*7380*/  ULDC UR4, c[0x0][0x648] ;  /* 0x0001920000047ab9 */ /* 0x000fe20000000800 */
[----:B------:R-:W-:Y:S01]  /*7390*/  LOP3.LUT R15, R15, UR16, RZ, 0xc0, !PT ;  /* 0x000000100f0f7c12 */ /* 0x000fe2000f8ec0ff */
[----:B-1----:R-:W-:Y:S01]  /*73a0*/  IMAD.MOV R20, RZ, RZ, -R20 ;  /* 0x000000ffff147224 */ /* 0x002fe200078e0a14 */
[----:B------:R-:W-:Y:S01]  /*73b0*/  SHF.R.U64 R4, R4, UR4, R5 ;  /* 0x0000000404047c19 */ /* 0x000fe20008001205 */
[----:B------:R-:W-:Y:S01]  /*73c0*/  ULDC UR4, c[0x0][0x638] ;  /* 0x00018e0000047ab9 */ /* 0x000fe20000000800 */
[----:B------:R-:W-:Y:S01]  /*73d0*/  LOP3.LUT R13, R13, UR15, RZ, 0xc0, !PT ;  /* 0x0000000f0d0d7c12 */ /* 0x000fe2000f8ec0ff */
[----:B------:R-:W-:Y:S02]  /*73e0*/  ULDC UR5, c[0x0][0x610] ;  /* 0x0001840000057ab9 */ /* 0x000fe40000000800 */
[----:B------:R-:W-:Y:S02]  /*73f0*/  IMAD.MOV R5, RZ, RZ, -R4 ;  /* 0x000000ffff057224 */ /* 0x000fe400078e0a04 */
[----:B------:R-:W-:-:S02]  /*7400*/  IMAD R15, R4, UR17, R15 ;  /* 0x00000011040f7c24 */ /* 0x000fc4000f8e020f */
[----:B--2---:R-:W-:Y:S02]  /*7410*/  @P1 IMAD R12, R18, R20, R11 ;  /* 0x00000014120c1224 */ /* 0x004fe400078e020b */
[----:B------:R-:W-:Y:S01]  /*7420*/  IMAD R14, R5, UR4, R14 ;  /* 0x00000004050e7c24 */ /* 0x000fe2000f8e020e */
[----:B------:R-:W-:Y:S01]  /*7430*/  ULDC UR4, c[0x0][0x600] ;  /* 0x0001800000047ab9 */ /* 0x000fe20000000800 */
[----:B------:R-:W-:Y:S02]  /*7440*/  IMAD R12, R15, UR5, R12 ;  /* 0x000000050f0c7c24 */ /* 0x000fe4000f8e020c */
[----:B------:R-:W-:Y:S02]  /*7450*/  IMAD R5, R14, UR4, R13 ;  /* 0x000000040e057c24 */ /* 0x000fe4000f8e020d */
[----:B------:R-:W-:-:S03]  /*7460*/  IMAD.MOV.U32 R4, RZ, RZ, 0x1 ;  /* 0x00000001ff047424 */ /* 0x000fc600078e00ff */
[----:B------:R-:W-:Y:S02]  /*7470*/  SEL R18, R5, R12, !P1 ;  /* 0x0000000c05127207 */ /* 0x000fe40004800000 */
[----:B------:R-:W-:-:S07]  /*7480*/  SEL R22, R12, R5, !P1 ;  /* 0x000000050c167207 */ /* 0x000fce0004800000 */
.L_x_172:
[----:B------:R-:W-:Y:S05]  /*7490*/  BSYNC B1 ;  /* 0x0000000000017941 */ /* 0x000fea0003800000 */
.L_x_171:
[----:B------:R-:W-:-:S13]  /*74a0*/  LOP3.LUT P1, RZ, R4, 0xff, RZ, 0xc0, !PT ;  /* 0x000000ff04ff7812 */ /* 0x000fda000782c0ff */
[----:B------:R-:W-:Y:S05]  /*74b0*/  @P1 BRA `(.L_x_175) ;  /* 0xfffffff400381947 */ /* 0x000fea000383ffff */
[----:B------:R-:W-:Y:S05]  /*74c0*/  BSYNC B0 ;  /* 0x0000000000007941 */ /* 0x000fea0003800000 */
.L_x_163:
[----:B------:R-:W-:-:S03]  /*74d0*/  UMOV UR4, 0xffffffff ;  /* 0xffffffff00047882 */ /* 0x000fc60000000000 */
[----:B------:R-:W-:Y:S05]  /*74e0*/  BRA.DIV UR4, `(.L_x_176) ;  /* 0x0000000604b47947 */ /* 0x000fea000b800000 */
[----:B------:R-:W-:-:S13]  /*74f0*/  ELECT P6, URZ, PT ;  /* 0x00000000003f782f */ /* 0x000fda00038c0000 */
.L_x_195:
[----:B------:R-:W-:Y:S04]  /*7500*/  BSSY B0, `(.L_x_177) ;  /* 0x0000046000007945 */ /* 0x000fe80003800000 */
[----:B------:R-:W-:Y:S05]  /*7510*/  @!P6 BRA `(.L_x_178) ;  /* 0x000000040010e947 */ /* 0x000fea0003800000 */
[----:B------:R-:W-:-:S04]  /*7520*/  LOP3.LUT R23, R23, 0x2, RZ, 0xfc, !PT ;  /* 0x0000000217177812 */ /* 0x000fc800078efcff */
[----:B------:R-:W-:-:S13]  /*7530*/  ISETP.NE.AND P0, PT, R23, 0x3, PT ;  /* 0x000000031700780c */ /* 0x000fda0003f05270 */
[----:B------:R-:W-:Y:S05]  /*7540*/  @!P0 BRA `(.L_x_179) ;  /* 0x0000000000048947 */ /* 0x000fea0003800000 */
[----:B------:R-:W-:Y:S01]  /*7550*/  BPT.TRAP 0x1 ;  /* 0x000000040000795c */ /* 0x000fe20000300000 */
.L_x_179:
[----:B------:R-:W0:Y:S01]  /*7560*/  S2R R5, SR_CgaCtaId ;  /* 0x0000000000057919 */ /* 0x000e220000008800 */
[----:B------:R-:W-:Y:S02]  /*7570*/  MOV R0, 0x400 ;  /* 0x0000040000007802 */ /* 0x000fe40000000f00 */
[----:B------:R-:W-:Y:S02]  /*7580*/  SHF.L.U32 R2, R3, 0x1f, RZ ;  /* 0x0000001f03027819 */ /* 0x000fe400000006ff */
[----:B0-----:R-:W-:-:S05]  /*7590*/  LEA R5, R5, R0, 0x18 ;  /* 0x0000000005057211 */ /* 0x001fca00078ec0ff */
[----:B------:R-:W-:-:S04]  /*75a0*/  VIADD R5, R5, 0x38 ;  /* 0x0000003805057836 */ /* 0x000fc80000000000 */
[C---:B------:R-:W-:Y:S02]  /*75b0*/  IMAD R7, R8.reuse, 0x8, R5 ;  /* 0x0000000808077824 */ /* 0x040fe400078e0205 */
[----:B------:R-:W-:Y:S02]  /*75c0*/  VIADD R8, R8, 0x1 ;  /* 0x0000000108087836 */ /* 0x000fe40000000000 */
[----:B------:R-:W0:Y:S03]  /*75d0*/  SYNCS.PHASECHK.TRANS64.TRYWAIT P0, [R7+URZ], R2 ;  /* 0x00000002070075a7 */ /* 0x000e26000800017f */
[----:B------:R-:W-:-:S04]  /*75e0*/  ISETP.NE.AND P1, PT, R8, 0x7, PT ;  /* 0x000000070800780c */ /* 0x000fc80003f25270 */
[----:B------:R-:W-:Y:S02]  /*75f0*/  SEL R0, RZ, 0x1, P1 ;  /* 0x00000001ff007807 */ /* 0x000fe40000800000 */
[----:B------:R-:W-:Y:S02]  /*7600*/  SEL R8, R8, RZ, P1 ;  /* 0x000000ff08087207 */ /* 0x000fe40000800000 */
[----:B------:R-:W-:-:S03]  /*7610*/  LOP3.LUT R9, R3, R0, RZ, 0x3c, !PT ;  /* 0x0000000003097212 */ /* 0x000fc600078e3cff */
[----:B------:R-:W-:Y:S01]  /*7620*/  IMAD R6, R8, 0x8, R5 ;  /* 0x0000000808067824 */ /* 0x000fe200078e0205 */
[----:B------:R-:W-:Y:S01]  /*7630*/  SHF.L.U32 R3, R9, 0x1f, RZ ;  /* 0x0000001f09037819 */ /* 0x000fe200000006ff */
[----:B0-----:R-:W-:Y:S06]  /*7640*/  @!P0 BRA `(.L_x_180) ;  /* 0x00000004007c8947 */ /* 0x001fec0003800000 */
.L_x_196:
[----:B------:R-:W1:Y:S01]  /*7650*/  SYNCS.PHASECHK.TRANS64.TRYWAIT P0, [R6+URZ], R3 ;  /* 0x00000003060075a7 */ /* 0x000e62000800017f */
[----:B------:R-:W-:-:S05]  /*7660*/  VIADD R0, R8, 0x1 ;  /* 0x0000000108007836 */ /* 0x000fca0000000000 */
[----:B------:R-:W-:-:S04]  /*7670*/  ISETP.NE.AND P1, PT, R0, 0x7, PT ;  /* 0x000000070000780c */ /* 0x000fc80003f25270 */
[----:B0-----:R-:W-:Y:S02]  /*7680*/  SEL R2, RZ, 0x1, P1 ;  /* 0x00000001ff027807 */ /* 0x001fe40000800000 */
[----:B------:R-:W-:Y:S02]  /*7690*/  SEL R0, R0, RZ, P1 ;  /* 0x000000ff00007207 */ /* 0x000fe40000800000 */
[----:B------:R-:W-:-:S03]  /*76a0*/  LOP3.LUT R9, R9, R2, RZ, 0x3c, !PT ;  /* 0x0000000209097212 */ /* 0x000fc600078e3cff */
[----:B------:R-:W-:Y:S01]  /*76b0*/  IMAD R7, R0, 0x8, R5 ;  /* 0x0000000800077824 */ /* 0x000fe200078e0205 */
[----:B------:R-:W-:Y:S01]  /*76c0*/  SHF.L.U32 R4, R9, 0x1f, RZ ;  /* 0x0000001f09047819 */ /* 0x000fe200000006ff */
[----:B-1----:R-:W-:Y:S06]  /*76d0*/  @!P0 BRA `(.L_x_181) ;  /* 0x00000004006c8947 */ /* 0x002fec0003800000 */
.L_x_197:
[----:B------:R-:W1:Y:S01]  /*76e0*/  SYNCS.PHASECHK.TRANS64.TRYWAIT P0, [R7+URZ], R4 ;  /* 0x00000004070075a7 */ /* 0x000e62000800017f */
[----:B------:R-:W-:-:S05]  /*76f0*/  VIADD R0, R0, 0x1 ;  /* 0x0000000100007836 */ /* 0x000fca0000000000 */
[----:B------:R-:W-:-:S04]  /*7700*/  ISETP.NE.AND P1, PT, R0, 0x7, PT ;  /* 0x000000070000780c */ /* 0x000fc80003f25270 */
[----:B------:R-:W-:Y:S02]  /*7710*/  SEL R2, RZ, 0x1, P1 ;  /* 0x00000001ff027807 */ /* 0x000fe40000800000 */
[----:B------:R-:W-:Y:S02]  /*7720*/  SEL R0, R0, RZ, P1 ;  /* 0x000000ff00007207 */ /* 0x000fe40000800000 */
[----:B------:R-:W-:-:S03]  /*7730*/  LOP3.LUT R9, R9, R2, RZ, 0x3c, !PT ;  /* 0x0000000209097212 */ /* 0x000fc600078e3cff */
[----:B0-----:R-:W-:Y:S01]  /*7740*/  IMAD R6, R0, 0x8, R5 ;  /* 0x0000000800067824 */ /* 0x001fe200078e0205 */
[----:B------:R-:W-:Y:S01]  /*7750*/  SHF.L.U32 R3, R9, 0x1f, RZ ;  /* 0x0000001f09037819 */ /* 0x000fe200000006ff */
[----:B-1----:R-:W-:Y:S06]  /*7760*/  @!P0 BRA `(.L_x_182) ;  /* 0x00000004005c8947 */ /* 0x002fec0003800000 */
.L_x_198:
        /* <DEDUP_REMOVED lines=9> */
.L_x_199:
        /* <DEDUP_REMOVED lines=9> */
.L_x_200:
[----:B------:R-:W1:Y:S01]  /*7890*/  SYNCS.PHASECHK.TRANS64.TRYWAIT P0, [R6+URZ], R3 ;  /* 0x00000003060075a7 */ /* 0x000e62000800017f */
[----:B------:R-:W-:-:S05]  /*78a0*/  VIADD R0, R0, 0x1 ;  /* 0x0000000100007836 */ /* 0x000fca0000000000 */
[----:B------:R-:W-:-:S04]  /*78b0*/  ISETP.NE.AND P1, PT, R0, 0x7, PT ;  /* 0x000000070000780c */ /* 0x000fc80003f25270 */
[----:B------:R-:W-:Y:S02]  /*78c0*/  SEL R2, RZ, 0x1, P1 ;  /* 0x00000001ff027807 */ /* 0x000fe40000800000 */
[----:B------:R-:W-:Y:S02]  /*78d0*/  SEL R0, R0, RZ, P1 ;  /* 0x000000ff00007207 */ /* 0x000fe40000800000 */
[----:B------:R-:W-:Y:S01]  /*78e0*/  LOP3.LUT R2, R9, R2, RZ, 0x3c, !PT ;  /* 0x0000000209027212 */ /* 0x000fe200078e3cff */
[----:B-1----:R-:W-:Y:S06]  /*78f0*/  @!P0 BRA `(.L_x_185) ;  /* 0x0000000400348947 */ /* 0x002fec0003800000 */
.L_x_201:
[----:B------:R-:W-:Y:S01]  /*7900*/  IMAD R5, R0, 0x8, R5 ;  /* 0x0000000800057824 */ /* 0x000fe200078e0205 */
[----:B------:R-:W-:-:S07]  /*7910*/  SHF.L.U32 R0, R2, 0x1f, RZ ;  /* 0x0000001f02007819 */ /* 0x000fce00000006ff */
.L_x_186:
[----:B--2---:R2:W3:Y:S02]  /*7920*/  SYNCS.PHASECHK.TRANS64.TRYWAIT P0, [R5+URZ], R0 ;  /* 0x00000000050075a7 */ /* 0x0044e4000800017f */
[----:B---3--:R-:W-:Y:S05]  /*7930*/  @!P0 NANOSLEEP.SYNCS 0x989680 ;  /* 0x009896800000895d */ /* 0x008fea0003900000 */
[----:B------:R-:W3:Y:S02]  /*7940*/  @!P0 SYNCS.PHASECHK.TRANS64 P0, [R5+URZ], R0 ;  /* 0x00000000050085a7 */ /* 0x000ee4000800007f */
[----:B---3--:R-:W-:Y:S05]  /*7950*/  @!P0 BRA `(.L_x_186) ;  /* 0xfffffffc00f08947 */ /* 0x008fea000383ffff */
.L_x_178:
[----:B------:R-:W-:Y:S05]  /*7960*/  BSYNC B0 ;  /* 0x0000000000007941 */ /* 0x000fea0003800000 */
.L_x_177:
[----:B------:R-:W-:Y:S05]  /*7970*/  EXIT ;  /* 0x000000000000794d */ /* 0x000fea0003800000 */
.L_x_15:
[----:B0-----:R-:W-:-:S04]  /*7980*/  IMAD.U32 R3, RZ, RZ, UR43 ;  /* 0x0000002bff037e24 */ /* 0x001fc8000f8e00ff */
[----:B------:R0:W1:Y:S03]  /*7990*/  SYNCS.PHASECHK.TRANS64.TRYWAIT P0, [R3+URZ+-0x8], R0 ;  /* 0xfffff800030075a7 */ /* 0x000066000800017f */
[----:B-1----:R-:W-:Y:S05]  /*79a0*/  @!P0 NANOSLEEP.SYNCS 0x989680 ;  /* 0x009896800000895d */ /* 0x002fea0003900000 */
[----:B------:R-:W1:Y:S02]  /*79b0*/  @!P0 SYNCS.PHASECHK.TRANS64 P0, [R3+URZ+-0x8], R0 ;  /* 0xfffff800030085a7 */ /* 0x000e64000800007f */
[----:B-1----:R-:W-:Y:S05]  /*79c0*/  @!P0 BRA `(.L_x_15) ;  /* 0xfffffffc00ec8947 */ /* 0x002fea000383ffff */
[----:B------:R-:W-:Y:S05]  /*79d0*/  BRA `(.L_x_187) ;  /* 0xffffff9800fc7947 */ /* 0x000fea000383ffff */
.L_x_20:
[----:B-1----:R1:W2:Y:S02]  /*79e0*/  SYNCS.PHASECHK.TRANS64.TRYWAIT P1, [R3+URZ], R0 ;  /* 0x00000000030075a7 */ /* 0x0022a4000802017f */
[----:B--2---:R-:W-:Y:S05]  /*79f0*/  @!P1 NANOSLEEP.SYNCS 0x989680 ;  /* 0x009896800000995d */ /* 0x004fea0003900000 */
[----:B------:R-:W2:Y:S02]  /*7a00*/  @!P1 SYNCS.PHASECHK.TRANS64 P1, [R3+URZ], R0 ;  /* 0x00000000030095a7 */ /* 0x000ea4000802007f */
[----:B--2---:R-:W-:Y:S05]  /*7a10*/  @!P1 BRA `(.L_x_20) ;  /* 0xfffffffc00f09947 */ /* 0x004fea000383ffff */
[----:B------:R-:W-:Y:S05]  /*7a20*/  BRA `(.L_x_19) ;  /* 0xffffff9c00707947 */ /* 0x000fea000383ffff */
.L_x_25:
[----:B-1----:R-:W-:-:S04]  /*7a30*/  IMAD.U32 R4, RZ, RZ, UR4 ;  /* 0x00000004ff047e24 */ /* 0x002fc8000f8e00ff */
[----:B------:R1:W2:Y:S03]  /*7a40*/  SYNCS.PHASECHK.TRANS64.TRYWAIT P1, [R4+URZ], R3 ;  /* 0x00000003040075a7 */ /* 0x0002a6000802017f */
[----:B--2---:R-:W-:Y:S05]  /*7a50*/  @!P1 NANOSLEEP.SYNCS 0x989680 ;  /* 0x009896800000995d */ /* 0x004fea0003900000 */
[----:B------:R-:W2:Y:S02]  /*7a60*/  @!P1 SYNCS.PHASECHK.TRANS64 P1, [R4+URZ], R3 ;  /* 0x00000003040095a7 */ /* 0x000ea4000802007f */
[----:B--2---:R-:W-:Y:S05]  /*7a70*/  @!P1 BRA `(.L_x_25) ;  /* 0xfffffffc00ec9947 */ /* 0x004fea000383ffff */
[----:B------:R-:W-:Y:S05]  /*7a80*/  BRA `(.L_x_24) ;  /* 0xffffffa000407947 */ /* 0x000fea000383ffff */
.L_x_31:
[----:B0-----:R-:W-:-:S04]  /*7a90*/  IMAD.U32 R3, RZ, RZ, UR43 ;  /* 0x0000002bff037e24 */ /* 0x001fc8000f8e00ff */
[----:B------:R0:W1:Y:S03]  /*7aa0*/  SYNCS.PHASECHK.TRANS64.TRYWAIT P0, [R3+URZ+0x8], R0 ;  /* 0x00000800030075a7 */ /* 0x000066000800017f */
[----:B-1----:R-:W-:Y:S05]  /*7ab0*/  @!P0 NANOSLEEP.SYNCS 0x989680 ;  /* 0x009896800000895d */ /* 0x002fea0003900000 */
[----:B------:R-:W1:Y:S02]  /*7ac0*/  @!P0 SYNCS.PHASECHK.TRANS64 P0, [R3+URZ+0x8], R0 ;  /* 0x00000800030085a7 */ /* 0x000e64000800007f */
[----:B-1----:R-:W-:Y:S05]  /*7ad0*/  @!P0 BRA `(.L_x_31) ;  /* 0xfffffffc00ec8947 */ /* 0x002fea000383ffff */
[----:B------:R-:W-:Y:S05]  /*7ae0*/  BRA `(.L_x_188) ;  /* 0xffffffa4007c7947 */ /* 0x000fea000383ffff */
.L_x_164:
[----:B------:R-:W-:Y:S01]  /*7af0*/  BSSY B1, `(.L_x_189) ;  /* 0x0000006000017945 */ /* 0x000fe20003800000 */
[----:B------:R-:W-:-:S07]  /*7b00*/  IMAD.MOV.U32 R15, RZ, RZ, -0x1 ;  /* 0xffffffffff0f7424 */ /* 0x000fce00078e00ff */
[----:B-----5:R-:W-:Y:S05]  /*7b10*/  WARPSYNC.COLLECTIVE R15, `(.L_x_190) ;  /* 0x000000000f0c7348 */ /* 0x020fea0003c00000 */
[----:B------:R-:W-:Y:S02]  /*7b20*/  ELECT P6, UR62, PT ;  /* 0x00000000003e782f */ /* 0x000fe400038c0000 */
[----:B------:R-:W-:Y:S01]  /*7b30*/  MOV R14, UR62 ;  /* 0x0000003e000e7c02 */ /* 0x000fe20008000f00 */
[----:B-----5:R-:W-:Y:S10]  /*7b40*/  ENDCOLLECTIVE ;  /* 0x000000000000791b */ /* 0x020ff40003800000 */
.L_x_190:
[----:B------:R-:W-:Y:S05]  /*7b50*/  BSYNC B1 ;  /* 0x0000000000017941 */ /* 0x000fea0003800000 */
.L_x_189:
[----:B------:R-:W-:Y:S05]  /*7b60*/  BRA `(.L_x_191) ;  /* 0xffffffec00987947 */ /* 0x000fea000383ffff */
.L_x_167:
[----:B-1----:R1:W2:Y:S02]  /*7b70*/  SYNCS.PHASECHK.TRANS64.TRYWAIT P1, [R11+URZ+0x38], R6 ;  /* 0x000038060b0075a7 */ /* 0x0022a4000802017f */
[----:B--2---:R-:W-:Y:S05]  /*7b80*/  @!P1 NANOSLEEP.SYNCS 0x989680 ;  /* 0x009896800000995d */ /* 0x004fea0003900000 */
[----:B------:R-:W2:Y:S02]  /*7b90*/  @!P1 SYNCS.PHASECHK.TRANS64 P1, [R11+URZ+0x38], R6 ;  /* 0x000038060b0095a7 */ /* 0x000ea4000802007f */
[----:B--2---:R-:W-:Y:S05]  /*7ba0*/  @!P1 BRA `(.L_x_167) ;  /* 0xfffffffc00f09947 */ /* 0x004fea000383ffff */
[----:B------:R-:W-:Y:S05]  /*7bb0*/  BRA `(.L_x_192) ;  /* 0xffffffec00cc7947 */ /* 0x000fea000383ffff */
.L_x_176:
[----:B------:R-:W-:Y:S01]  /*7bc0*/  BSSY B0, `(.L_x_193) ;  /* 0x0000006000007945 */ /* 0x000fe20003800000 */
[----:B------:R-:W-:-:S07]  /*7bd0*/  IMAD.MOV.U32 R15, RZ, RZ, -0x1 ;  /* 0xffffffffff0f7424 */ /* 0x000fce00078e00ff */
[----:B-----5:R-:W-:Y:S05]  /*7be0*/  WARPSYNC.COLLECTIVE R15, `(.L_x_194) ;  /* 0x000000000f0c7348 */ /* 0x020fea0003c00000 */
[----:B------:R-:W-:Y:S02]  /*7bf0*/  ELECT P6, UR62, PT ;  /* 0x00000000003e782f */ /* 0x000fe400038c0000 */
[----:B------:R-:W-:Y:S01]  /*7c00*/  MOV R14, UR62 ;  /* 0x0000003e000e7c02 */ /* 0x000fe20008000f00 */
[----:B-----5:R-:W-:Y:S10]  /*7c10*/  ENDCOLLECTIVE ;  /* 0x000000000000791b */ /* 0x020ff40003800000 */
.L_x_194:
[----:B------:R-:W-:Y:S05]  /*7c20*/  BSYNC B0 ;  /* 0x0000000000007941 */ /* 0x000fea0003800000 */
.L_x_193:
[----:B------:R-:W-:Y:S05]  /*7c30*/  BRA `(.L_x_195) ;  /* 0xfffffff800307947 */ /* 0x000fea000383ffff */
.L_x_180:
[----:B0-----:R0:W1:Y:S02]  /*7c40*/  SYNCS.PHASECHK.TRANS64.TRYWAIT P0, [R7+URZ], R2 ;  /* 0x00000002070075a7 */ /* 0x001064000800017f */
[----:B-1----:R-:W-:Y:S05]  /*7c50*/  @!P0 NANOSLEEP.SYNCS 0x989680 ;  /* 0x009896800000895d */ /* 0x002fea0003900000 */
[----:B------:R-:W1:Y:S02]  /*7c60*/  @!P0 SYNCS.PHASECHK.TRANS64 P0, [R7+URZ], R2 ;  /* 0x00000002070085a7 */ /* 0x000e64000800007f */
[----:B-1----:R-:W-:Y:S05]  /*7c70*/  @!P0 BRA `(.L_x_180) ;  /* 0xfffffffc00f08947 */ /* 0x002fea000383ffff */
[----:B------:R-:W-:Y:S05]  /*7c80*/  BRA `(.L_x_196) ;  /* 0xfffffff800707947 */ /* 0x000fea000383ffff */
.L_x_181:
[----:B0-----:R0:W1:Y:S02]  /*7c90*/  SYNCS.PHASECHK.TRANS64.TRYWAIT P0, [R6+URZ], R3 ;  /* 0x00000003060075a7 */ /* 0x001064000800017f */
[----:B-1----:R-:W-:Y:S05]  /*7ca0*/  @!P0 NANOSLEEP.SYNCS 0x989680 ;  /* 0x009896800000895d */ /* 0x002fea0003900000 */
[----:B------:R-:W1:Y:S02]  /*7cb0*/  @!P0 SYNCS.PHASECHK.TRANS64 P0, [R6+URZ], R3 ;  /* 0x00000003060085a7 */ /* 0x000e64000800007f */
[----:B-1----:R-:W-:Y:S05]  /*7cc0*/  @!P0 BRA `(.L_x_181) ;  /* 0xfffffffc00f08947 */ /* 0x002fea000383ffff */
[----:B------:R-:W-:Y:S05]  /*7cd0*/  BRA `(.L_x_197) ;  /* 0xfffffff800807947 */ /* 0x000fea000383ffff */
.L_x_182:
[----:B0-----:R0:W1:Y:S02]  /*7ce0*/  SYNCS.PHASECHK.TRANS64.TRYWAIT P0, [R7+URZ], R4 ;  /* 0x00000004070075a7 */ /* 0x001064000800017f */
[----:B-1----:R-:W-:Y:S05]  /*7cf0*/  @!P0 NANOSLEEP.SYNCS 0x989680 ;  /* 0x009896800000895d */ /* 0x002fea0003900000 */
[----:B------:R-:W1:Y:S02]  /*7d00*/  @!P0 SYNCS.PHASECHK.TRANS64 P0, [R7+URZ], R4 ;  /* 0x00000004070085a7 */ /* 0x000e64000800007f */
[----:B-1----:R-:W-:Y:S05]  /*7d10*/  @!P0 BRA `(.L_x_182) ;  /* 0xfffffffc00f08947 */ /* 0x002fea000383ffff */
[----:B------:R-:W-:Y:S05]  /*7d20*/  BRA `(.L_x_198) ;  /* 0xfffffff800907947 */ /* 0x000fea000383ffff */
.L_x_183:
[----:B0-----:R0:W1:Y:S02]  /*7d30*/  SYNCS.PHASECHK.TRANS64.TRYWAIT P0, [R6+URZ], R3 ;  /* 0x00000003060075a7 */ /* 0x001064000800017f */
[----:B-1----:R-:W-:Y:S05]  /*7d40*/  @!P0 NANOSLEEP.SYNCS 0x989680 ;  /* 0x009896800000895d */ /* 0x002fea0003900000 */
[----:B------:R-:W1:Y:S02]  /*7d50*/  @!P0 SYNCS.PHASECHK.TRANS64 P0, [R6+URZ], R3 ;  /* 0x00000003060085a7 */ /* 0x000e64000800007f */
[----:B-1----:R-:W-:Y:S05]  /*7d60*/  @!P0 BRA `(.L_x_183) ;  /* 0xfffffffc00f08947 */ /* 0x002fea000383ffff */
[----:B------:R-:W-:Y:S05]  /*7d70*/  BRA `(.L_x_199) ;  /* 0xfffffff800a07947 */ /* 0x000fea000383ffff */
.L_x_184:
[----:B0-----:R0:W1:Y:S02]  /*7d80*/  SYNCS.PHASECHK.TRANS64.TRYWAIT P0, [R7+URZ], R4 ;  /* 0x00000004070075a7 */ /* 0x001064000800017f */
[----:B-1----:R-:W-:Y:S05]  /*7d90*/  @!P0 NANOSLEEP.SYNCS 0x989680 ;  /* 0x009896800000895d */ /* 0x002fea0003900000 */
[----:B------:R-:W1:Y:S02]  /*7da0*/  @!P0 SYNCS.PHASECHK.TRANS64 P0, [R7+URZ], R4 ;  /* 0x00000004070085a7 */ /* 0x000e64000800007f */
[----:B-1----:R-:W-:Y:S05]  /*7db0*/  @!P0 BRA `(.L_x_184) ;  /* 0xfffffffc00f08947 */ /* 0x002fea000383ffff */
[----:B------:R-:W-:Y:S05]  /*7dc0*/  BRA `(.L_x_200) ;  /* 0xfffffff800b07947 */ /* 0x000fea000383ffff */
.L_x_185:
[----:B-1----:R1:W2:Y:S02]  /*7dd0*/  SYNCS.PHASECHK.TRANS64.TRYWAIT P0, [R6+URZ], R3 ;  /* 0x00000003060075a7 */ /* 0x0022a4000800017f */
[----:B--2---:R-:W-:Y:S05]  /*7de0*/  @!P0 NANOSLEEP.SYNCS 0x989680 ;  /* 0x009896800000895d */ /* 0x004fea0003900000 */
[----:B------:R-:W2:Y:S02]  /*7df0*/  @!P0 SYNCS.PHASECHK.TRANS64 P0, [R6+URZ], R3 ;  /* 0x00000003060085a7 */ /* 0x000ea4000800007f */
[----:B--2---:R-:W-:Y:S05]  /*7e00*/  @!P0 BRA `(.L_x_185) ;  /* 0xfffffffc00f08947 */ /* 0x004fea000383ffff */
[----:B------:R-:W-:Y:S05]  /*7e10*/  BRA `(.L_x_201) ;  /* 0xfffffff800b87947 */ /* 0x000fea000383ffff */
.L_x_202:
[----:B------:R-:W-:-:S00]  /*7e20*/  BRA `(.L_x_202) ;  /* 0xfffffffc00fc7947 */ /* 0x000fc0000383ffff */
[----:B------:R-:W-:-:S00]  /*7e30*/  NOP ;  /* 0x0000000000007918 */ /* 0x000fc00000000000 */
        /* <DEDUP_REMOVED lines=12> */
.L_x_203:


//--------------------- .nv.global.init           --------------------------
	.section	.nv.global.init,"aw",@progbits
.nv.global.init:
	.type		$str$22,@object
	.size		$str$22,($str$23 - $str$22)
$str$22:
        /*0000*/ 	.byte	0x6b, 0x5f, 0x74, 0x69, 0x6c, 0x65, 0x5f, 0x63, 0x6f, 0x75, 0x6e, 0x74, 0x20, 0x3e, 0x3d, 0x20
        /*0010*/ 	.byte	0x31, 0x00
	.type		$str$23,@object
	.size		$str$23,(__unnamed_1 - $str$23)
$str$23:
        /*0012*/ 	.byte	0x2f, 0x74, 0x6d, 0x70, 0x2f, 0x63, 0x75, 0x74, 0x6c, 0x61, 0x73, 0x73, 0x5f, 0x73, 0x77, 0x65
        /*0022*/ 	.byte	0x65, 0x70, 0x5f, 0x73, 0x72, 0x63, 0x2f, 0x69, 0x6e, 0x63, 0x6c, 0x75, 0x64, 0x65, 0x2f, 0x63
        /*0032*/ 	.byte	0x75, 0x74, 0x6c, 0x61, 0x73, 0x73, 0x2f, 0x67, 0x65, 0x6d, 0x6d, 0x2f, 0x63, 0x6f, 0x6c, 0x6c
        /*0042*/ 	.byte	0x65, 0x63, 0x74, 0x69, 0x76, 0x65, 0x2f, 0x73, 0x6d, 0x39, 0x30, 0x5f, 0x6d, 0x6d, 0x61, 0x5f
        /*0052*/ 	.byte	0x74, 0x6d, 0x61, 0x5f, 0x67, 0x6d, 0x6d, 0x61, 0x5f, 0x73, 0x73, 0x5f, 0x77, 0x61, 0x72, 0x70
        /*0062*/ 	.byte	0x73, 0x70, 0x65, 0x63, 0x69, 0x61, 0x6c, 0x69, 0x7a, 0x65, 0x64, 0x2e, 0x68, 0x70, 0x70, 0x00
	.type		__unnamed_1,@object
	.size		__unnamed_1,(.L_0 - __unnamed_1)
__unnamed_1:
        /*0072*/ 	.byte	0x76, 0x6f, 0x69, 0x64, 0x20, 0x63, 0x75, 0x74, 0x6c, 0x61, 0x73, 0x73, 0x3a, 0x3a, 0x67, 0x65
        /* <DEDUP_REMOVED lines=180> */
        /*0bc2*/ 	.byte	0x00
.L_0:


//--------------------- .nv.shared._ZN7cutlass13device_kernelINS_4gemm6kernel13GemmUniversalIN4cute5tupleIJiiiiEEENS1_10collective13CollectiveMmaINS1_34MainloopSm90TmaGmmaWarpSpecializedILi7ENS5_IJNS4_1CILi1EEESB_SB_EEENS1_32KernelTmaWarpSpecializedPingpongEEENS5_IJNSA_ILi64EEENSA_ILi128EEESF_EEENS_10bfloat16_tENS5_IJlSB_lEEESI_SJ_NS4_8TiledMMAINS4_8MMA_AtomIJNS4_4SM904GMMA28MMA_64x128x16_F32BF16BF16_SSILNSN_5MajorE0ELSP_0ELNSN_7ScaleInE1ELSQ_1EEEEEENS4_6LayoutISC_NS5_IJNSA_ILi0EEESU_SU_EEEEENS5_IJNS4_10UnderscoreESX_SX_EEEEENS4_13SM90_TMA_LOADENS4_14ComposedLayoutINS4_7SwizzleILi3ELi4ELi3EEENS4_18smem_ptr_flag_bitsILi16EEENST_INS5_IJNSA_ILi8EEESF_EEENS5_IJSF_SB_EEEEEEEvNS4_8identityES10_S1A_vS1B_EENS_8epilogue10collective6detail29Sm90TmaWarpSpecializedAdapterINS1E_15DefaultEpilogueISI_SJ_SJ_NS1D_6thread17LinearCombinationISI_Li1EffLNS1I_9ScaleType4KindE0ELNS_15FloatRoundStyleE2ESI_EENS1_15EpilogueDefaultEEEEEvvEEEEvNT_6ParamsE --------------------------
	.section	.nv.shared._ZN7cutlass13device_kernelINS_4gemm6kernel13GemmUniversalIN4cute5tupleIJiiiiEEENS1_10collective13CollectiveMmaINS1_34MainloopSm90TmaGmmaWarpSpecializedILi7ENS5_IJNS4_1CILi1EEESB_SB_EEENS1_32KernelTmaWarpSpecializedPingpongEEENS5_IJNSA_ILi64EEENSA_ILi128EEESF_EEENS_10bfloat16_tENS5_IJlSB_lEEESI_SJ_NS4_8TiledMMAINS4_8MMA_AtomIJNS4_4SM904GMMA28MMA_64x128x16_F32BF16BF16_SSILNSN_5MajorE0ELSP_0ELNSN_7ScaleInE1ELSQ_1EEEEEENS4_6LayoutISC_NS5_IJNSA_ILi0EEESU_SU_EEEEENS5_IJNS4_10UnderscoreESX_SX_EEEEENS4_13SM90_TMA_LOADENS4_14ComposedLayoutINS4_7SwizzleILi3ELi4ELi3EEENS4_18smem_ptr_flag_bitsILi16EEENST_INS5_IJNSA_ILi8EEESF_EEENS5_IJSF_SB_EEEEEEEvNS4_8identityES10_S1A_vS1B_EENS_8epilogue10collective6detail29Sm90TmaWarpSpecializedAdapterINS1E_15DefaultEpilogueISI_SJ_SJ_NS1D_6thread17LinearCombinationISI_Li1EffLNS1I_9ScaleType4KindE0ELNS_15FloatRoundStyleE2ESI_EENS1_15EpilogueDefaultEEEEEvvEEEEvNT_6ParamsE,"aw",@nobits
	.sectionflags	@""
	.align	16
	.zero		1024


//--------------------- .nv.shared.reserved.0     --------------------------
	.section	.nv.shared.reserved.0,"aw",@nobits
	.weak		__nv_reservedSMEM_offset_0_alias
	.size		__nv_reservedSMEM_offset_0_alias, 0, 0
	.other		__nv_reservedSMEM_offset_0_alias,@"STO_CUDA_RESERVED_SHARED STV_DEFAULT"
__nv_reservedSMEM_offset_0_alias:
	.zero		0


//--------------------- .nv.global                --------------------------
	.section	.nv.global,"aw",@nobits
.nv.global:
	.type		_ZN40_INTERNAL_b3552c4a_4_k_cu_ddb02ebe_266914cute1_E,@object
	.size		_ZN40_INTERNAL_b3552c4a_4_k_cu_ddb02ebe_266914cute1_E,(_ZN40_INTERNAL_b3552c4a_4_k_cu_ddb02ebe_266914cuda3std3__45__cpo6cbeginE - _ZN40_INTERNAL_b3552c4a_4_k_cu_ddb02ebe_266914cute1_E)
_ZN40_INTERNAL_b3552c4a_4_k_cu_ddb02ebe_266914cute1_E:
	.zero		1
	.type		_ZN40_INTERNAL_b3552c4a_4_k_cu_ddb02ebe_266914cuda3std3__45__cpo6cbeginE,@object
	.size		_ZN40_INTERNAL_b3552c4a_4_k_cu_ddb02ebe_266914cuda3std3__45__cpo6cbeginE,(_ZN40_INTERNAL_b3552c4a_4_k_cu_ddb02ebe_266914cuda3std3__48in_placeE - _ZN40_INTERNAL_b3552c4a_4_k_cu_ddb02ebe_266914cuda3std3__45__cpo6cbeginE)
_ZN40_INTERNAL_b3552c4a_4_k_cu_ddb02ebe_266914cuda3std3__45__cpo6cbeginE:
	.zero		1
	.type		_ZN40_INTERNAL_b3552c4a_4_k_cu_ddb02ebe_266914cuda3std3__48in_placeE,@object
	.size		_ZN40_INTERNAL_b3552c4a_4_k_cu_ddb02ebe_266914cuda3std3__48in_placeE,(_ZN40_INTERNAL_b3552c4a_4_k_cu_ddb02ebe_266914cuda3std6ranges3__45__cpo9iter_moveE - _ZN40_INTERNAL_b3552c4a_4_k_cu_ddb02ebe_266914cuda3std3__48in_placeE)
_ZN40_INTERNAL_b3552c4a_4_k_cu_ddb02ebe_266914cuda3std3__48in_placeE:
	.zero		1
	.type		_ZN40_INTERNAL_b3552c4a_4_k_cu_ddb02ebe_266914cuda3std6ranges3__45__cpo9iter_moveE,@object
	.size		_ZN40_INTERNAL_b3552c4a_4_k_cu_ddb02ebe_266914cuda3std6ranges3__45__cpo9iter_moveE,(_ZN40_INTERNAL_b3552c4a_4_k_cu_ddb02ebe_266914cuda3std3__45__cpo5beginE - _ZN40_INTERNAL_b3552c4a_4_k_cu_ddb02ebe_266914cuda3std6ranges3__45__cpo9iter_moveE)
_ZN40_INTERNAL_b3552c4a_4_k_cu_ddb02ebe_266914cuda3std6ranges3__45__cpo9iter_moveE:
	.zero		1
	.type		_ZN40_INTERNAL_b3552c4a_4_k_cu_ddb02ebe_266914cuda3std3__45__cpo5beginE,@object
	.size		_ZN40_INTERNAL_b3552c4a_4_k_cu_ddb02ebe_266914cuda3std3__45__cpo5beginE,(_ZN40_INTERNAL_b3552c4a_4_k_cu_ddb02ebe_266914cuda3std3__442_GLOBAL__N__b3552c4a_4_k_cu_ddb02ebe_266916ignoreE - _ZN40_INTERNAL_b3552c4a_4_k_cu_ddb02ebe_266914cuda3std3__45__cpo5beginE)
_ZN40_INTERNAL_b3552c4a_4_k_cu_ddb02ebe_266914cuda3std3__45__cpo5beginE:
	.zero		1
	.type		_ZN40_INTERNAL_b3552c4a_4_k_cu_ddb02ebe_266914cuda3std3__442_GLOBAL__N__b3552c4a_4_k_cu_ddb02ebe_266916ignoreE,@object
	.size		_ZN40_INTERNAL_b3552c4a_4_k_cu_ddb02ebe_266914cuda3std3__442_GLOBAL__N__b3552c4a_4_k_cu_ddb02ebe_266916ignoreE,(_ZN40_INTERNAL_b3552c4a_4_k_cu_ddb02ebe_266914cute7productE - _ZN40_INTERNAL_b3552c4a_4_k_cu_ddb02ebe_266914cuda3std3__442_GLOBAL__N__b3552c4a_4_k_cu_ddb02ebe_266916ignoreE)
_ZN40_INTERNAL_b3552c4a_4_k_cu_ddb02ebe_266914cuda3std3__442_GLOBAL__N__b3552c4a_4_k_cu_ddb02ebe_266916ignoreE:
	.zero		1
	.type		_ZN40_INTERNAL_b3552c4a_4_k_cu_ddb02ebe_266914cute7productE,@object
	.size		_ZN40_INTERNAL_b3552c4a_4_k_cu_ddb02ebe_266914cute7productE,(_ZN40_INTERNAL_b3552c4a_4_k_cu_ddb02ebe_266914cuda3std3__45__cpo3endE - _ZN40_INTERNAL_b3552c4a_4_k_cu_ddb02ebe_266914cute7productE)
_ZN40_INTERNAL_b3552c4a_4_k_cu_ddb02ebe_266914cute7productE:
	.zero		1
	.type		_ZN40_INTERNAL_b3552c4a_4_k_cu_ddb02ebe_266914cuda3std3__45__cpo3endE,@object
	.size		_ZN40_INTERNAL_b3552c4a_4_k_cu_ddb02ebe_266914cuda3std3__45__cpo3endE,(_ZN40_INTERNAL_b3552c4a_4_k_cu_ddb02ebe_266914cuda3std3__419piecewise_constructE - _ZN40_INTERNAL_b3552c4a_4_k_cu_ddb02ebe_266914cuda3std3__45__cpo3endE)
_ZN40_INTERNAL_b3552c4a_4_k_cu_ddb02ebe_266914cuda3std3__45__cpo3endE:
	.zero		1
	.type		_ZN40_INTERNAL_b3552c4a_4_k_cu_ddb02ebe_266914cuda3std3__419piecewise_constructE,@object
	.size		_ZN40_INTERNAL_b3552c4a_4_k_cu_ddb02ebe_266914cuda3std3__419piecewise_constructE,(_ZN40_INTERNAL_b3552c4a_4_k_cu_ddb02ebe_266914cuda3std3__45__cpo4cendE - _ZN40_INTERNAL_b3552c4a_4_k_cu_ddb02ebe_266914cuda3std3__419piecewise_constructE)
_ZN40_INTERNAL_b3552c4a_4_k_cu_ddb02ebe_266914cuda3std3__419piecewise_constructE:
	.zero		1
	.type		_ZN40_INTERNAL_b3552c4a_4_k_cu_ddb02ebe_266914cuda3std3__45__cpo4cendE,@object
	.size		_ZN40_INTERNAL_b3552c4a_4_k_cu_ddb02ebe_266914cuda3std3__45__cpo4cendE,(_ZN40_INTERNAL_b3552c4a_4_k_cu_ddb02ebe_266914cuda3std6ranges3__45__cpo4swapE - _ZN40_INTERNAL_b3552c4a_4_k_cu_ddb02ebe_266914cuda3std3__45__cpo4cendE)
_ZN40_INTERNAL_b3552c4a_4_k_cu_ddb02ebe_266914cuda3std3__45__cpo4cendE:
	.zero		1
	.type		_ZN40_INTERNAL_b3552c4a_4_k_cu_ddb02ebe_266914cuda3std6ranges3__45__cpo4swapE,@object
	.size		_ZN40_INTERNAL_b3552c4a_4_k_cu_ddb02ebe_266914cuda3std6ranges3__45__cpo4swapE,(.L_8 - _ZN40_INTERNAL_b3552c4a_4_k_cu_ddb02ebe_266914cuda3std6ranges3__45__cpo4swapE)
_ZN40_INTERNAL_b3552c4a_4_k_cu_ddb02ebe_266914cuda3std6ranges3__45__cpo4swapE:
	.zero		1
.L_8:


//--------------------- .nv.constant0._ZN7cutlass13device_kernelINS_4gemm6kernel13GemmUniversalIN4cute5tupleIJiiiiEEENS1_10collective13CollectiveMmaINS1_34MainloopSm90TmaGmmaWarpSpecializedILi7ENS5_IJNS4_1CILi1EEESB_SB_EEENS1_32KernelTmaWarpSpecializedPingpongEEENS5_IJNSA_ILi64EEENSA_ILi128EEESF_EEENS_10bfloat16_tENS5_IJlSB_lEEESI_SJ_NS4_8TiledMMAINS4_8MMA_AtomIJNS4_4SM904GMMA28MMA_64x128x16_F32BF16BF16_SSILNSN_5MajorE0ELSP_0ELNSN_7ScaleInE1ELSQ_1EEEEEENS4_6LayoutISC_NS5_IJNSA_ILi0EEESU_SU_EEEEENS5_IJNS4_10UnderscoreESX_SX_EEEEENS4_13SM90_TMA_LOADENS4_14ComposedLayoutINS4_7SwizzleILi3ELi4ELi3EEENS4_18smem_ptr_flag_bitsILi16EEENST_INS5_IJNSA_ILi8EEESF_EEENS5_IJSF_SB_EEEEEEEvNS4_8identityES10_S1A_vS1B_EENS_8epilogue10collective6detail29Sm90TmaWarpSpecializedAdapterINS1E_15DefaultEpilogueISI_SJ_SJ_NS1D_6thread17LinearCombinationISI_Li1EffLNS1I_9ScaleType4KindE0ELNS_15FloatRoundStyleE2ESI_EENS1_15EpilogueDefaultEEEEEvvEEEEvNT_6ParamsE --------------------------
	.section	.nv.constant0._ZN7cutlass13device_kernelINS_4gemm6kernel13GemmUniversalIN4cute5tupleIJiiiiEEENS1_10collective13CollectiveMmaINS1_34MainloopSm90TmaGmmaWarpSpecializedILi7ENS5_IJNS4_1CILi1EEESB_SB_EEENS1_32KernelTmaWarpSpecializedPingpongEEENS5_IJNSA_ILi64EEENSA_ILi128EEESF_EEENS_10bfloat16_tENS5_IJlSB_lEEESI_SJ_NS4_8TiledMMAINS4_8MMA_AtomIJNS4_4SM904GMMA28MMA_64x128x16_F32BF16BF16_SSILNSN_5MajorE0ELSP_0ELNSN_7ScaleInE1ELSQ_1EEEEEENS4_6LayoutISC_NS5_IJNSA_ILi0EEESU_SU_EEEEENS5_IJNS4_10UnderscoreESX_SX_EEEEENS4_13SM90_TMA_LOADENS4_14ComposedLayoutINS4_7SwizzleILi3ELi4ELi3EEENS4_18smem_ptr_flag_bitsILi16EEENST_INS5_IJNSA_ILi8EEESF_EEENS5_IJSF_SB_EEEEEEEvNS4_8identityES10_S1A_vS1B_EENS_8epilogue10collective6detail29Sm90TmaWarpSpecializedAdapterINS1E_15DefaultEpilogueISI_SJ_SJ_NS1D_6thread17LinearCombinationISI_Li1EffLNS1I_9ScaleType4KindE0ELNS_15FloatRoundStyleE2ESI_EENS1_15EpilogueDefaultEEEEEvvEEEEvNT_6ParamsE,"a",@progbits
	.sectionflags	@""
	.align	4
.nv.constant0._ZN7cutlass13device_kernelINS_4gemm6kernel13GemmUniversalIN4cute5tupleIJiiiiEEENS1_10collective13CollectiveMmaINS1_34MainloopSm90TmaGmmaWarpSpecializedILi7ENS5_IJNS4_1CILi1EEESB_SB_EEENS1_32KernelTmaWarpSpecializedPingpongEEENS5_IJNSA_ILi64EEENSA_ILi128EEESF_EEENS_10bfloat16_tENS5_IJlSB_lEEESI_SJ_NS4_8TiledMMAINS4_8MMA_AtomIJNS4_4SM904GMMA28MMA_64x128x16_F32BF16BF16_SSILNSN_5MajorE0ELSP_0ELNSN_7ScaleInE1ELSQ_1EEEEEENS4_6LayoutISC_NS5_IJNSA_ILi0EEESU_SU_EEEEENS5_IJNS4_10UnderscoreESX_SX_EEEEENS4_13SM90_TMA_LOADENS4_14ComposedLayoutINS4_7SwizzleILi3ELi4ELi3EEENS4_18smem_ptr_flag_bitsILi16EEENST_INS5_IJNSA_ILi8EEESF_EEENS5_IJSF_SB_EEEEEEEvNS4_8identityES10_S1A_vS1B_EENS_8epilogue10collective6detail29Sm90TmaWarpSpecializedAdapterINS1E_15DefaultEpilogueISI_SJ_SJ_NS1D_6thread17LinearCombinationISI_Li1EffLNS1I_9ScaleType4KindE0ELNS_15FloatRoundStyleE2ESI_EENS1_15EpilogueDefaultEEEEEvvEEEEvNT_6ParamsE:
	.zero		1664


//--------------------- SYMBOLS --------------------------

	.type		.nv.reservedSmem.offset0,@object
	.size		.nv.reservedSmem.offset0,0x4
	.type		__assertfail,@function
